//
// Generated by NVIDIA NVVM Compiler
//
// Compiler Build ID: CL-36424714
// Cuda compilation tools, release 13.0, V13.0.88
// Based on NVVM 20.0.0
//

.version 9.0
.target sm_100
.address_size 64

	// .globl	_Z26find_neighbors_torch_styleiPKdS0_S0_dddPiS1_
.const .align 8 .f64 d_torch_cutoff;
.const .align 8 .f64 d_torch_cutoff_sq;
.const .align 4 .u32 d_torch_max_neighbors;

.visible .entry _Z26find_neighbors_torch_styleiPKdS0_S0_dddPiS1_(
	.param .u32 _Z26find_neighbors_torch_styleiPKdS0_S0_dddPiS1__param_0,
	.param .u64 .ptr .align 1 _Z26find_neighbors_torch_styleiPKdS0_S0_dddPiS1__param_1,
	.param .u64 .ptr .align 1 _Z26find_neighbors_torch_styleiPKdS0_S0_dddPiS1__param_2,
	.param .u64 .ptr .align 1 _Z26find_neighbors_torch_styleiPKdS0_S0_dddPiS1__param_3,
	.param .f64 _Z26find_neighbors_torch_styleiPKdS0_S0_dddPiS1__param_4,
	.param .f64 _Z26find_neighbors_torch_styleiPKdS0_S0_dddPiS1__param_5,
	.param .f64 _Z26find_neighbors_torch_styleiPKdS0_S0_dddPiS1__param_6,
	.param .u64 .ptr .align 1 _Z26find_neighbors_torch_styleiPKdS0_S0_dddPiS1__param_7,
	.param .u64 .ptr .align 1 _Z26find_neighbors_torch_styleiPKdS0_S0_dddPiS1__param_8
)
{
	.reg .pred 	%p<24>;
	.reg .b32 	%r<59>;
	.reg .b64 	%rd<31>;
	.reg .b64 	%fd<68>;

	ld.param.u32 	%r31, [_Z26find_neighbors_torch_styleiPKdS0_S0_dddPiS1__param_0];
	ld.param.u64 	%rd12, [_Z26find_neighbors_torch_styleiPKdS0_S0_dddPiS1__param_1];
	ld.param.u64 	%rd15, [_Z26find_neighbors_torch_styleiPKdS0_S0_dddPiS1__param_2];
	ld.param.u64 	%rd16, [_Z26find_neighbors_torch_styleiPKdS0_S0_dddPiS1__param_3];
	ld.param.u64 	%rd14, [_Z26find_neighbors_torch_styleiPKdS0_S0_dddPiS1__param_8];
	cvta.to.global.u64 	%rd1, %rd16;
	cvta.to.global.u64 	%rd2, %rd15;
	cvta.to.global.u64 	%rd3, %rd12;
	mov.u32 	%r32, %ctaid.x;
	mov.u32 	%r33, %ntid.x;
	mov.u32 	%r34, %tid.x;
	mad.lo.s32 	%r1, %r32, %r33, %r34;
	setp.ge.s32 	%p1, %r1, %r31;
	@%p1 bra 	$L__BB0_17;
	ld.param.f64 	%fd65, [_Z26find_neighbors_torch_styleiPKdS0_S0_dddPiS1__param_6];
	ld.param.f64 	%fd62, [_Z26find_neighbors_torch_styleiPKdS0_S0_dddPiS1__param_5];
	ld.param.f64 	%fd59, [_Z26find_neighbors_torch_styleiPKdS0_S0_dddPiS1__param_4];
	mul.f64 	%fd11, %fd59, %fd62;
	mul.f64 	%fd12, %fd11, %fd65;
	ld.const.f64 	%fd13, [d_torch_cutoff];
	mul.f64 	%fd14, %fd62, %fd13;
	mul.f64 	%fd15, %fd65, %fd14;
	div.rn.f64 	%fd16, %fd15, %fd12;
	cvt.rpi.f64.f64 	%fd17, %fd16;
	cvt.rzi.s32.f64 	%r36, %fd17;
	max.s32 	%r2, %r36, 1;
	mul.f64 	%fd18, %fd65, %fd13;
	mul.f64 	%fd19, %fd59, %fd18;
	div.rn.f64 	%fd20, %fd19, %fd12;
	cvt.rpi.f64.f64 	%fd21, %fd20;
	cvt.rzi.s32.f64 	%r37, %fd21;
	max.s32 	%r3, %r37, 1;
	mul.f64 	%fd22, %fd59, %fd13;
	mul.f64 	%fd23, %fd62, %fd22;
	div.rn.f64 	%fd24, %fd23, %fd12;
	cvt.rpi.f64.f64 	%fd25, %fd24;
	cvt.rzi.s32.f64 	%r38, %fd25;
	max.s32 	%r4, %r38, 1;
	ld.const.u32 	%r5, [d_torch_max_neighbors];
	setp.lt.s32 	%p2, %r5, 1;
	mov.b32 	%r53, 0;
	@%p2 bra 	$L__BB0_16;
	ld.param.f64 	%fd66, [_Z26find_neighbors_torch_styleiPKdS0_S0_dddPiS1__param_6];
	ld.param.f64 	%fd63, [_Z26find_neighbors_torch_styleiPKdS0_S0_dddPiS1__param_5];
	ld.param.f64 	%fd60, [_Z26find_neighbors_torch_styleiPKdS0_S0_dddPiS1__param_4];
	mul.wide.s32 	%rd17, %r1, 8;
	add.s64 	%rd18, %rd3, %rd17;
	ld.global.nc.f64 	%fd26, [%rd18];
	add.s64 	%rd19, %rd2, %rd17;
	ld.global.nc.f64 	%fd27, [%rd19];
	add.s64 	%rd20, %rd1, %rd17;
	ld.global.nc.f64 	%fd28, [%rd20];
	div.rn.f64 	%fd29, %fd26, %fd60;
	add.f64 	%fd30, %fd29, 0d3E7AD7F29ABCAF48;
	div.rn.f64 	%fd31, %fd27, %fd63;
	add.f64 	%fd32, %fd31, 0d3E7AD7F29ABCAF48;
	div.rn.f64 	%fd33, %fd28, %fd66;
	add.f64 	%fd34, %fd33, 0d3E7AD7F29ABCAF48;
	neg.s32 	%r45, %r2;
	ld.const.f64 	%fd1, [d_torch_cutoff_sq];
	cvta.to.global.u64 	%rd4, %rd14;
	cvt.rmi.f64.f64 	%fd35, %fd34;
	sub.f64 	%fd36, %fd34, %fd35;
	add.f64 	%fd37, %fd36, 0dBE7AD7F29ABCAF48;
	mul.f64 	%fd2, %fd66, %fd37;
	cvt.rmi.f64.f64 	%fd38, %fd32;
	sub.f64 	%fd39, %fd32, %fd38;
	add.f64 	%fd40, %fd39, 0dBE7AD7F29ABCAF48;
	mul.f64 	%fd3, %fd63, %fd40;
	cvt.rmi.f64.f64 	%fd41, %fd30;
	sub.f64 	%fd42, %fd30, %fd41;
	add.f64 	%fd43, %fd42, 0dBE7AD7F29ABCAF48;
	mul.f64 	%fd4, %fd60, %fd43;
	mov.b32 	%r53, 0;
$L__BB0_3:
	setp.ge.s32 	%p3, %r53, %r5;
	@%p3 bra 	$L__BB0_15;
	ld.param.f64 	%fd61, [_Z26find_neighbors_torch_styleiPKdS0_S0_dddPiS1__param_4];
	neg.s32 	%r47, %r3;
	cvt.rn.f64.s32 	%fd44, %r45;
	mul.f64 	%fd5, %fd61, %fd44;
$L__BB0_5:
	setp.ge.s32 	%p4, %r53, %r5;
	@%p4 bra 	$L__BB0_14;
	ld.param.f64 	%fd64, [_Z26find_neighbors_torch_styleiPKdS0_S0_dddPiS1__param_5];
	neg.s32 	%r49, %r4;
	cvt.rn.f64.s32 	%fd45, %r47;
	mul.f64 	%fd6, %fd64, %fd45;
$L__BB0_7:
	setp.lt.s32 	%p5, %r31, 1;
	setp.ge.s32 	%p6, %r53, %r5;
	or.pred  	%p7, %p5, %p6;
	@%p7 bra 	$L__BB0_13;
	ld.param.f64 	%fd67, [_Z26find_neighbors_torch_styleiPKdS0_S0_dddPiS1__param_6];
	ld.param.u64 	%rd26, [_Z26find_neighbors_torch_styleiPKdS0_S0_dddPiS1__param_1];
	cvta.to.global.u64 	%rd28, %rd26;
	neg.s32 	%r51, %r1;
	or.b32  	%r41, %r47, %r45;
	or.b32  	%r16, %r41, %r49;
	cvt.rn.f64.s32 	%fd46, %r49;
	mul.f64 	%fd7, %fd67, %fd46;
	mov.b32 	%r52, 1;
	mov.u64 	%rd29, %rd2;
	mov.u64 	%rd30, %rd1;
$L__BB0_9:
	or.b32  	%r42, %r16, %r51;
	setp.eq.s32 	%p8, %r42, 0;
	@%p8 bra 	$L__BB0_12;
	ld.global.nc.f64 	%fd47, [%rd28];
	add.f64 	%fd48, %fd5, %fd47;
	ld.global.nc.f64 	%fd49, [%rd29];
	add.f64 	%fd50, %fd6, %fd49;
	ld.global.nc.f64 	%fd51, [%rd30];
	add.f64 	%fd52, %fd7, %fd51;
	sub.f64 	%fd53, %fd48, %fd4;
	sub.f64 	%fd54, %fd50, %fd3;
	sub.f64 	%fd55, %fd52, %fd2;
	mul.f64 	%fd56, %fd54, %fd54;
	fma.rn.f64 	%fd57, %fd53, %fd53, %fd56;
	fma.rn.f64 	%fd58, %fd55, %fd55, %fd57;
	setp.geu.f64 	%p9, %fd58, %fd1;
	setp.leu.f64 	%p10, %fd58, 0d3E45798EE2308C3A;
	or.pred  	%p11, %p9, %p10;
	@%p11 bra 	$L__BB0_12;
	mad.lo.s32 	%r43, %r53, %r31, %r1;
	mul.wide.s32 	%rd21, %r43, 4;
	add.s64 	%rd22, %rd4, %rd21;
	add.s32 	%r44, %r52, -1;
	st.global.u32 	[%rd22], %r44;
	add.s32 	%r53, %r53, 1;
$L__BB0_12:
	setp.lt.s32 	%p12, %r52, %r31;
	setp.lt.s32 	%p13, %r53, %r5;
	and.pred  	%p14, %p12, %p13;
	add.s32 	%r52, %r52, 1;
	add.s64 	%rd30, %rd30, 8;
	add.s64 	%rd29, %rd29, 8;
	add.s64 	%rd28, %rd28, 8;
	add.s32 	%r51, %r51, 1;
	@%p14 bra 	$L__BB0_9;
$L__BB0_13:
	add.s32 	%r25, %r49, 1;
	setp.lt.s32 	%p15, %r49, %r4;
	setp.lt.s32 	%p16, %r53, %r5;
	and.pred  	%p17, %p15, %p16;
	mov.u32 	%r49, %r25;
	@%p17 bra 	$L__BB0_7;
$L__BB0_14:
	add.s32 	%r27, %r47, 1;
	setp.lt.s32 	%p18, %r47, %r3;
	setp.lt.s32 	%p19, %r53, %r5;
	and.pred  	%p20, %p18, %p19;
	mov.u32 	%r47, %r27;
	@%p20 bra 	$L__BB0_5;
$L__BB0_15:
	add.s32 	%r29, %r45, 1;
	setp.lt.s32 	%p21, %r45, %r2;
	setp.lt.s32 	%p22, %r53, %r5;
	and.pred  	%p23, %p21, %p22;
	mov.u32 	%r45, %r29;
	@%p23 bra 	$L__BB0_3;
$L__BB0_16:
	ld.param.u64 	%rd27, [_Z26find_neighbors_torch_styleiPKdS0_S0_dddPiS1__param_7];
	cvta.to.global.u64 	%rd23, %rd27;
	mul.wide.s32 	%rd24, %r1, 4;
	add.s64 	%rd25, %rd23, %rd24;
	st.global.u32 	[%rd25], %r53;
$L__BB0_17:
	ret;

}


// ===== COMPILED SASS (sm_100) =====

	.target	sm_100

	.elftype	@"ET_EXEC"


//--------------------- .note.nv.tkinfo           --------------------------
	.section	.note.nv.tkinfo,"",@"SHT_NOTE"
	.sectionflags	@"SHF_NOTE_NV_TKINFO"
	.tkinfo
        /*0018*/ 	.word	0x00000002
        /*0030*/ 	.string	""
        /*0030*/ 	.string	"ptxas"
        /*0030*/ 	.string	"Cuda compilation tools, release 13.0, V13.0.88"
        /*0030*/ 	.string	"Build cuda_13.0.r13.0/compiler.36424714_0"
        /*0030*/ 	.string	"-arch sm_100 -m 64 "



//--------------------- .note.nv.cuinfo           --------------------------
	.section	.note.nv.cuinfo,"",@"SHT_NOTE"
	.sectionflags	@"SHF_NOTE_NV_CUINFO"
        /*0018*/ 	.short	0x0002
        /*001a*/ 	.short	0x0064
        /*001c*/ 	.short	0x0082
	.zero		2


//--------------------- .nv.info                  --------------------------
	.section	.nv.info,"",@"SHT_CUDA_INFO"
	.align	4


	//----- nvinfo : EIATTR_REGCOUNT
	.align		4
        /*0000*/ 	.byte	0x04, 0x2f
        /*0002*/ 	.short	(.L_4 - .L_3)
	.align		4
.L_3:
        /*0004*/ 	.word	index@(_Z26find_neighbors_torch_styleiPKdS0_S0_dddPiS1_)
        /*0008*/ 	.word	0x00000028


	//----- nvinfo : EIATTR_FRAME_SIZE
	.align		4
.L_4:
        /*000c*/ 	.byte	0x04, 0x11
        /*000e*/ 	.short	(.L_6 - .L_5)
	.align		4
.L_5:
        /*0010*/ 	.word	index@($__internal_0_$__cuda_sm20_div_rn_f64_full)
        /*0014*/ 	.word	0x00000000


	//----- nvinfo : EIATTR_FRAME_SIZE
	.align		4
.L_6:
        /*0018*/ 	.byte	0x04, 0x11
        /*001a*/ 	.short	(.L_8 - .L_7)
	.align		4
.L_7:
        /*001c*/ 	.word	index@(_Z26find_neighbors_torch_styleiPKdS0_S0_dddPiS1_)
        /*0020*/ 	.word	0x00000000


	//----- nvinfo : EIATTR_MIN_STACK_SIZE
	.align		4
.L_8:
        /*0024*/ 	.byte	0x04, 0x12
        /*0026*/ 	.short	(.L_10 - .L_9)
	.align		4
.L_9:
        /*0028*/ 	.word	index@(_Z26find_neighbors_torch_styleiPKdS0_S0_dddPiS1_)
        /*002c*/ 	.word	0x00000000
.L_10:


//--------------------- .nv.compat                --------------------------
	.section	.nv.compat,"",@"SHT_CUDA_COMPAT_INFO"
	.align	4
        /*0000*/ 	.byte	0x02, 0x09, 0x00, 0x00, 0x02, 0x02, 0x01, 0x00, 0x02, 0x05, 0x05, 0x00, 0x03, 0x07, 0x01, 0x01
        /*0010*/ 	.byte	0x02, 0x03, 0x00, 0x00, 0x02, 0x06, 0x01, 0x00, 0x04, 0x0b, 0x08, 0x00, 0x01, 0x00, 0x00, 0x00
        /*0020*/ 	.byte	0x00, 0x00, 0x00, 0x00


//--------------------- .nv.info._Z26find_neighbors_torch_styleiPKdS0_S0_dddPiS1_ --------------------------
	.section	.nv.info._Z26find_neighbors_torch_styleiPKdS0_S0_dddPiS1_,"",@"SHT_CUDA_INFO"
	.sectionflags	@""
	.align	4


	//----- nvinfo : EIATTR_CUDA_API_VERSION
	.align		4
        /*0000*/ 	.byte	0x04, 0x37
        /*0002*/ 	.short	(.L_12 - .L_11)
.L_11:
        /*0004*/ 	.word	0x00000082


	//----- nvinfo : EIATTR_KPARAM_INFO
	.align		4
.L_12:
        /*0008*/ 	.byte	0x04, 0x17
        /*000a*/ 	.short	(.L_14 - .L_13)
.L_13:
        /*000c*/ 	.word	0x00000000
        /*0010*/ 	.short	0x0008
        /*0012*/ 	.short	0x0040
        /*0014*/ 	.byte	0x00, 0xf5, 0x21, 0x00


	//----- nvinfo : EIATTR_KPARAM_INFO
	.align		4
.L_14:
        /*0018*/ 	.byte	0x04, 0x17
        /*001a*/ 	.short	(.L_16 - .L_15)
.L_15:
        /*001c*/ 	.word	0x00000000
        /*0020*/ 	.short	0x0007
        /*0022*/ 	.short	0x0038
        /*0024*/ 	.byte	0x00, 0xf5, 0x21, 0x00


	//----- nvinfo : EIATTR_KPARAM_INFO
	.align		4
.L_16:
        /*0028*/ 	.byte	0x04, 0x17
        /*002a*/ 	.short	(.L_18 - .L_17)
.L_17:
        /*002c*/ 	.word	0x00000000
        /*0030*/ 	.short	0x0006
        /*0032*/ 	.short	0x0030
        /*0034*/ 	.byte	0x00, 0xf0, 0x21, 0x00


	//----- nvinfo : EIATTR_KPARAM_INFO
	.align		4
.L_18:
        /*0038*/ 	.byte	0x04, 0x17
        /*003a*/ 	.short	(.L_20 - .L_19)
.L_19:
        /*003c*/ 	.word	0x00000000
        /*0040*/ 	.short	0x0005
        /*0042*/ 	.short	0x0028
        /*0044*/ 	.byte	0x00, 0xf0, 0x21, 0x00


	//----- nvinfo : EIATTR_KPARAM_INFO
	.align		4
.L_20:
        /*0048*/ 	.byte	0x04, 0x17
        /*004a*/ 	.short	(.L_22 - .L_21)
.L_21:
        /*004c*/ 	.word	0x00000000
        /*0050*/ 	.short	0x0004
        /*0052*/ 	.short	0x0020
        /*0054*/ 	.byte	0x00, 0xf0, 0x21, 0x00


	//----- nvinfo : EIATTR_KPARAM_INFO
	.align		4
.L_22:
        /*0058*/ 	.byte	0x04, 0x17
        /*005a*/ 	.short	(.L_24 - .L_23)
.L_23:
        /*005c*/ 	.word	0x00000000
        /*0060*/ 	.short	0x0003
        /*0062*/ 	.short	0x0018
        /*0064*/ 	.byte	0x00, 0xf5, 0x21, 0x00


	//----- nvinfo : EIATTR_KPARAM_INFO
	.align		4
.L_24:
        /*0068*/ 	.byte	0x04, 0x17
        /*006a*/ 	.short	(.L_26 - .L_25)
.L_25:
        /*006c*/ 	.word	0x00000000
        /*0070*/ 	.short	0x0002
        /*0072*/ 	.short	0x0010
        /*0074*/ 	.byte	0x00, 0xf5, 0x21, 0x00


	//----- nvinfo : EIATTR_KPARAM_INFO
	.align		4
.L_26:
        /*0078*/ 	.byte	0x04, 0x17
        /*007a*/ 	.short	(.L_28 - .L_27)
.L_27:
        /*007c*/ 	.word	0x00000000
        /*0080*/ 	.short	0x0001
        /*0082*/ 	.short	0x0008
        /*0084*/ 	.byte	0x00, 0xf5, 0x21, 0x00


	//----- nvinfo : EIATTR_KPARAM_INFO
	.align		4
.L_28:
        /*0088*/ 	.byte	0x04, 0x17
        /*008a*/ 	.short	(.L_30 - .L_29)
.L_29:
        /*008c*/ 	.word	0x00000000
        /*0090*/ 	.short	0x0000
        /*0092*/ 	.short	0x0000
        /*0094*/ 	.byte	0x00, 0xf0, 0x11, 0x00


	//----- nvinfo : EIATTR_SPARSE_MMA_MASK
	.align		4
.L_30:
        /*0098*/ 	.byte	0x03, 0x50
        /*009a*/ 	.short	0x0000


	//----- nvinfo : EIATTR_MAXREG_COUNT
	.align		4
        /*009c*/ 	.byte	0x03, 0x1b
        /*009e*/ 	.short	0x00ff


	//----- nvinfo : EIATTR_MERCURY_ISA_VERSION
	.align		4
        /*00a0*/ 	.byte	0x03, 0x5f
        /*00a2*/ 	.short	0x0101


	//----- nvinfo : EIATTR_VRC_CTA_INIT_COUNT
	.align		4
        /*00a4*/ 	.byte	0x02, 0x4a
	.zero		1
	.zero		1


	//----- nvinfo : EIATTR_EXIT_INSTR_OFFSETS
	.align		4
        /*00a8*/ 	.byte	0x04, 0x1c
        /*00aa*/ 	.short	(.L_32 - .L_31)


	//   ....[0]....
.L_31:
        /*00ac*/ 	.word	0x00000070


	//   ....[1]....
        /*00b0*/ 	.word	0x00001340


	//----- nvinfo : EIATTR_CRS_STACK_SIZE
	.align		4
.L_32:
        /*00b4*/ 	.byte	0x04, 0x1e
        /*00b6*/ 	.short	(.L_34 - .L_33)
.L_33:
        /*00b8*/ 	.word	0x00000000


	//----- nvinfo : EIATTR_CBANK_PARAM_SIZE
	.align		4
.L_34:
        /*00bc*/ 	.byte	0x03, 0x19
        /*00be*/ 	.short	0x0048


	//----- nvinfo : EIATTR_PARAM_CBANK
	.align		4
        /*00c0*/ 	.byte	0x04, 0x0a
        /*00c2*/ 	.short	(.L_36 - .L_35)
	.align		4
.L_35:
        /*00c4*/ 	.word	index@(.nv.constant0._Z26find_neighbors_torch_styleiPKdS0_S0_dddPiS1_)
        /*00c8*/ 	.short	0x0380
        /*00ca*/ 	.short	0x0048


	//----- nvinfo : EIATTR_SW_WAR
	.align		4
.L_36:
        /*00cc*/ 	.byte	0x04, 0x36
        /*00ce*/ 	.short	(.L_38 - .L_37)
.L_37:
        /*00d0*/ 	.word	0x00000008
.L_38:


//--------------------- .nv.callgraph             --------------------------
	.section	.nv.callgraph,"",@"SHT_CUDA_CALLGRAPH"
	.align	4
	.sectionentsize	8
	.align		4
        /*0000*/ 	.word	0x00000000
	.align		4
        /*0004*/ 	.word	0xffffffff
	.align		4
        /*0008*/ 	.word	0x00000000
	.align		4
        /*000c*/ 	.word	0xfffffffe
	.align		4
        /*0010*/ 	.word	0x00000000
	.align		4
        /*0014*/ 	.word	0xfffffffd
	.align		4
        /*0018*/ 	.word	0x00000000
	.align		4
        /*001c*/ 	.word	0xfffffffc


//--------------------- .nv.constant3             --------------------------
	.section	.nv.constant3,"a",@progbits
	.align	8
.nv.constant3:
	.type		d_torch_cutoff,@object
	.size		d_torch_cutoff,(d_torch_cutoff_sq - d_torch_cutoff)
d_torch_cutoff:
	.zero		8
	.type		d_torch_cutoff_sq,@object
	.size		d_torch_cutoff_sq,(d_torch_max_neighbors - d_torch_cutoff_sq)
d_torch_cutoff_sq:
	.zero		8
	.type		d_torch_max_neighbors,@object
	.size		d_torch_max_neighbors,(.L_2 - d_torch_max_neighbors)
d_torch_max_neighbors:
	.zero		4
.L_2:


//--------------------- .text._Z26find_neighbors_torch_styleiPKdS0_S0_dddPiS1_ --------------------------
	.section	.text._Z26find_neighbors_torch_styleiPKdS0_S0_dddPiS1_,"ax",@progbits
	.align	128
        .global         _Z26find_neighbors_torch_styleiPKdS0_S0_dddPiS1_
        .type           _Z26find_neighbors_torch_styleiPKdS0_S0_dddPiS1_,@function
        .size           _Z26find_neighbors_torch_styleiPKdS0_S0_dddPiS1_,(.L_x_28 - _Z26find_neighbors_torch_styleiPKdS0_S0_dddPiS1_)
        .other          _Z26find_neighbors_torch_styleiPKdS0_S0_dddPiS1_,@"STO_CUDA_ENTRY STV_DEFAULT"
_Z26find_neighbors_torch_styleiPKdS0_S0_dddPiS1_:
.text._Z26find_neighbors_torch_styleiPKdS0_S0_dddPiS1_:
[----:B------:R-:W-:Y:S01]  /*0000*/  LDC R1, c[0x0][0x37c] ;  /* 0x0000df00ff017b82 */ /* 0x000fe20000000800 */
[----:B------:R-:W0:Y:S07]  /*0010*/  S2R R3, SR_TID.X ;  /* 0x0000000000037919 */ /* 0x000e2e0000002100 */
[----:B------:R-:W0:Y:S01]  /*0020*/  S2UR UR4, SR_CTAID.X ;  /* 0x00000000000479c3 */ /* 0x000e220000002500 */
[----:B------:R-:W1:Y:S07]  /*0030*/  LDCU UR5, c[0x0][0x380] ;  /* 0x00007000ff0577ac */ /* 0x000e6e0008000800 */
[----:B------:R-:W0:Y:S02]  /*0040*/  LDC R0, c[0x0][0x360] ;  /* 0x0000d800ff007b82 */ /* 0x000e240000000800 */
[----:B0-----:R-:W-:-:S05]  /*0050*/  IMAD R0, R0, UR4, R3 ;  /* 0x0000000400007c24 */ /* 0x001fca000f8e0203 */
[----:B-1----:R-:W-:-:S13]  /*0060*/  ISETP.GE.AND P0, PT, R0, UR5, PT ;  /* 0x0000000500007c0c */ /* 0x002fda000bf06270 */
[----:B------:R-:W-:Y:S05]  /*0070*/  @P0 EXIT ;  /* 0x000000000000094d */ /* 0x000fea0003800000 */
[----:B------:R-:W0:Y:S01]  /*0080*/  LDC.64 R10, c[0x0][0x3a0] ;  /* 0x0000e800ff0a7b82 */ /* 0x000e220000000a00 */
[----:B------:R-:W1:Y:S01]  /*0090*/  LDCU.64 UR4, c[0x0][0x3b0] ;  /* 0x00007600ff0477ac */ /* 0x000e620008000a00 */
[----:B------:R-:W-:Y:S01]  /*00a0*/  IMAD.MOV.U32 R2, RZ, RZ, 0x1 ;  /* 0x00000001ff027424 */ /* 0x000fe200078e00ff */
[----:B------:R-:W2:Y:S05]  /*00b0*/  LDCU.64 UR6, c[0x3][URZ] ;  /* 0x00c00000ff0677ac */ /* 0x000eaa0008000a00 */
[----:B------:R-:W0:Y:S02]  /*00c0*/  LDC.64 R6, c[0x0][0x3a8] ;  /* 0x0000ea00ff067b82 */ /* 0x000e240000000a00 */
[----:B0-----:R-:W-:-:S08]  /*00d0*/  DMUL R10, R10, R6 ;  /* 0x000000060a0a7228 */ /* 0x001fd00000000000 */
[----:B-1----:R-:W-:-:S06]  /*00e0*/  DMUL R10, R10, UR4 ;  /* 0x000000040a0a7c28 */ /* 0x002fcc0008000000 */
[----:B------:R-:W0:Y:S02]  /*00f0*/  MUFU.RCP64H R3, R11 ;  /* 0x0000000b00037308 */ /* 0x000e240000001800 */
[----:B0-----:R-:W-:-:S08]  /*0100*/  DFMA R4, -R10, R2, 1 ;  /* 0x3ff000000a04742b */ /* 0x001fd00000000102 */
[----:B------:R-:W-:-:S08]  /*0110*/  DFMA R4, R4, R4, R4 ;  /* 0x000000040404722b */ /* 0x000fd00000000004 */
[----:B------:R-:W-:Y:S02]  /*0120*/  DFMA R4, R2, R4, R2 ;  /* 0x000000040204722b */ /* 0x000fe40000000002 */
[----:B--2---:R-:W-:-:S06]  /*0130*/  DMUL R2, R6, UR6 ;  /* 0x0000000606027c28 */ /* 0x004fcc0008000000 */
[----:B------:R-:W-:Y:S02]  /*0140*/  DFMA R6, -R10, R4, 1 ;  /* 0x3ff000000a06742b */ /* 0x000fe40000000104 */
[----:B------:R-:W-:-:S06]  /*0150*/  DMUL R2, R2, UR4 ;  /* 0x0000000402027c28 */ /* 0x000fcc0008000000 */
[----:B------:R-:W-:-:S04]  /*0160*/  DFMA R6, R4, R6, R4 ;  /* 0x000000060406722b */ /* 0x000fc80000000004 */
[----:B------:R-:W-:-:S04]  /*0170*/  FSETP.GEU.AND P1, PT, |R3|, 6.5827683646048100446e-37, PT ;  /* 0x036000000300780b */ /* 0x000fc80003f2e200 */
[----:B------:R-:W-:-:S08]  /*0180*/  DMUL R4, R2, R6 ;  /* 0x0000000602047228 */ /* 0x000fd00000000000 */
[----:B------:R-:W-:-:S08]  /*0190*/  DFMA R8, -R10, R4, R2 ;  /* 0x000000040a08722b */ /* 0x000fd00000000102 */
[----:B------:R-:W-:-:S10]  /*01a0*/  DFMA R6, R6, R8, R4 ;  /* 0x000000080606722b */ /* 0x000fd40000000004 */
[----:B------:R-:W-:-:S05]  /*01b0*/  FFMA R4, RZ, R11, R7 ;  /* 0x0000000bff047223 */ /* 0x000fca0000000007 */
[----:B------:R-:W-:-:S13]  /*01c0*/  FSETP.GT.AND P0, PT, |R4|, 1.469367938527859385e-39, PT ;  /* 0x001000000400780b */ /* 0x000fda0003f04200 */
[----:B------:R-:W-:Y:S05]  /*01d0*/  @P0 BRA P1, `(.L_x_0) ;  /* 0x0000000000180947 */ /* 0x000fea0000800000 */
[----:B------:R-:W-:Y:S01]  /*01e0*/  IMAD.MOV.U32 R14, RZ, RZ, R2 ;  /* 0x000000ffff0e7224 */ /* 0x000fe200078e0002 */
[----:B------:R-:W-:Y:S01]  /*01f0*/  MOV R28, 0x240 ;  /* 0x00000240001c7802 */ /* 0x000fe20000000f00 */
[----:B------:R-:W-:Y:S02]  /*0200*/  IMAD.MOV.U32 R15, RZ, RZ, R3 ;  /* 0x000000ffff0f7224 */ /* 0x000fe400078e0003 */
[----:B------:R-:W-:Y:S02]  /*0210*/  IMAD.MOV.U32 R8, RZ, RZ, R10 ;  /* 0x000000ffff087224 */ /* 0x000fe400078e000a */
[----:B------:R-:W-:-:S07]  /*0220*/  IMAD.MOV.U32 R9, RZ, RZ, R11 ;  /* 0x000000ffff097224 */ /* 0x000fce00078e000b */
[----:B------:R-:W-:Y:S05]  /*0230*/  CALL.REL.NOINC `($__internal_0_$__cuda_sm20_div_rn_f64_full) ;  /* 0x0000001000447944 */ /* 0x000fea0003c00000 */
.L_x_0:
[----:B------:R-:W0:Y:S01]  /*0240*/  MUFU.RCP64H R5, R11 ;  /* 0x0000000b00057308 */ /* 0x000e220000001800 */
[----:B------:R-:W-:Y:S01]  /*0250*/  IMAD.MOV.U32 R4, RZ, RZ, 0x1 ;  /* 0x00000001ff047424 */ /* 0x000fe200078e00ff */
[----:B------:R-:W1:Y:S01]  /*0260*/  LDC.64 R2, c[0x3][RZ] ;  /* 0x00c00000ff027b82 */ /* 0x000e620000000a00 */
[----:B------:R-:W1:Y:S01]  /*0270*/  LDCU.64 UR4, c[0x0][0x3b0] ;  /* 0x00007600ff0477ac */ /* 0x000e620008000a00 */
[----:B------:R-:W2:Y:S03]  /*0280*/  LDCU.64 UR6, c[0x0][0x3a0] ;  /* 0x00007400ff0677ac */ /* 0x000ea60008000a00 */
[----:B0-----:R-:W-:-:S08]  /*0290*/  DFMA R8, -R10, R4, 1 ;  /* 0x3ff000000a08742b */ /* 0x001fd00000000104 */
[----:B------:R-:W-:Y:S02]  /*02a0*/  DFMA R8, R8, R8, R8 ;  /* 0x000000080808722b */ /* 0x000fe40000000008 */
[----:B-1----:R-:W-:-:S06]  /*02b0*/  DMUL R2, R2, UR4 ;  /* 0x0000000402027c28 */ /* 0x002fcc0008000000 */
[----:B------:R-:W-:Y:S02]  /*02c0*/  DFMA R4, R4, R8, R4 ;  /* 0x000000080404722b */ /* 0x000fe40000000004 */
[----:B--2---:R-:W-:-:S06]  /*02d0*/  DMUL R8, R2, UR6 ;  /* 0x0000000602087c28 */ /* 0x004fcc0008000000 */
[----:B------:R-:W-:-:S04]  /*02e0*/  DFMA R12, -R10, R4, 1 ;  /* 0x3ff000000a0c742b */ /* 0x000fc80000000104 */
[----:B------:R-:W-:-:S04]  /*02f0*/  FSETP.GEU.AND P1, PT, |R9|, 6.5827683646048100446e-37, PT ;  /* 0x036000000900780b */ /* 0x000fc80003f2e200 */
[----:B------:R-:W-:-:S08]  /*0300*/  DFMA R12, R4, R12, R4 ;  /* 0x0000000c040c722b */ /* 0x000fd00000000004 */
[----:B------:R-:W-:-:S08]  /*0310*/  DMUL R4, R12, R8 ;  /* 0x000000080c047228 */ /* 0x000fd00000000000 */
[----:B------:R-:W-:-:S08]  /*0320*/  DFMA R2, -R10, R4, R8 ;  /* 0x000000040a02722b */ /* 0x000fd00000000108 */
[----:B------:R-:W-:Y:S02]  /*0330*/  DFMA R4, R12, R2, R4 ;  /* 0x000000020c04722b */ /* 0x000fe40000000004 */
[----:B------:R-:W0:Y:S08]  /*0340*/  F2I.F64.CEIL R2, R6 ;  /* 0x0000000600027311 */ /* 0x000e300000309100 */
[----:B------:R-:W-:-:S05]  /*0350*/  FFMA R3, RZ, R11, R5 ;  /* 0x0000000bff037223 */ /* 0x000fca0000000005 */
[----:B------:R-:W-:Y:S02]  /*0360*/  FSETP.GT.AND P0, PT, |R3|, 1.469367938527859385e-39, PT ;  /* 0x001000000300780b */ /* 0x000fe40003f04200 */
[----:B0-----:R-:W-:-:S11]  /*0370*/  VIMNMX R2, PT, PT, R2, 0x1, !PT ;  /* 0x0000000102027848 */ /* 0x001fd60007fe0100 */
[----:B------:R-:W-:Y:S05]  /*0380*/  @P0 BRA P1, `(.L_x_1) ;  /* 0x0000000000200947 */ /* 0x000fea0000800000 */
[----:B------:R-:W-:Y:S01]  /*0390*/  MOV R14, R8 ;  /* 0x00000008000e7202 */ /* 0x000fe20000000f00 */
[----:B------:R-:W-:Y:S01]  /*03a0*/  IMAD.MOV.U32 R15, RZ, RZ, R9 ;  /* 0x000000ffff0f7224 */ /* 0x000fe200078e0009 */
[----:B------:R-:W-:Y:S01]  /*03b0*/  MOV R28, 0x3f0 ;  /* 0x000003f0001c7802 */ /* 0x000fe20000000f00 */
[----:B------:R-:W-:Y:S02]  /*03c0*/  IMAD.MOV.U32 R8, RZ, RZ, R10 ;  /* 0x000000ffff087224 */ /* 0x000fe400078e000a */
[----:B------:R-:W-:-:S07]  /*03d0*/  IMAD.MOV.U32 R9, RZ, RZ, R11 ;  /* 0x000000ffff097224 */ /* 0x000fce00078e000b */
[----:B------:R-:W-:Y:S05]  /*03e0*/  CALL.REL.NOINC `($__internal_0_$__cuda_sm20_div_rn_f64_full) ;  /* 0x0000000c00d87944 */ /* 0x000fea0003c00000 */
[----:B------:R-:W-:Y:S02]  /*03f0*/  IMAD.MOV.U32 R4, RZ, RZ, R6 ;  /* 0x000000ffff047224 */ /* 0x000fe400078e0006 */
[----:B------:R-:W-:-:S07]  /*0400*/  IMAD.MOV.U32 R5, RZ, RZ, R7 ;  /* 0x000000ffff057224 */ /* 0x000fce00078e0007 */
.L_x_1:
[----:B------:R-:W0:Y:S01]  /*0410*/  MUFU.RCP64H R9, R11 ;  /* 0x0000000b00097308 */ /* 0x000e220000001800 */
[----:B------:R-:W-:Y:S01]  /*0420*/  IMAD.MOV.U32 R8, RZ, RZ, 0x1 ;  /* 0x00000001ff087424 */ /* 0x000fe200078e00ff */
[----:B------:R-:W1:Y:S01]  /*0430*/  LDC.64 R6, c[0x3][RZ] ;  /* 0x00c00000ff067b82 */ /* 0x000e620000000a00 */
[----:B------:R-:W1:Y:S05]  /*0440*/  LDCU.128 UR4, c[0x0][0x3a0] ;  /* 0x00007400ff0477ac */ /* 0x000e6a0008000c00 */
[----:B------:R-:W2:Y:S01]  /*0450*/  F2I.F64.CEIL R3, R4 ;  /* 0x0000000400037311 */ /* 0x000ea20000309100 */
[----:B0-----:R-:W-:Y:S01]  /*0460*/  DFMA R12, -R10, R8, 1 ;  /* 0x3ff000000a0c742b */ /* 0x001fe20000000108 */
[----:B--2---:R-:W-:-:S07]  /*0470*/  VIMNMX R3, PT, PT, R3, 0x1, !PT ;  /* 0x0000000103037848 */ /* 0x004fce0007fe0100 */
[----:B------:R-:W-:Y:S02]  /*0480*/  DFMA R12, R12, R12, R12 ;  /* 0x0000000c0c0c722b */ /* 0x000fe4000000000c */
[----:B-1----:R-:W-:-:S06]  /*0490*/  DMUL R6, R6, UR4 ;  /* 0x0000000406067c28 */ /* 0x002fcc0008000000 */
[----:B------:R-:W-:Y:S02]  /*04a0*/  DFMA R12, R8, R12, R8 ;  /* 0x0000000c080c722b */ /* 0x000fe40000000008 */
[----:B------:R-:W-:-:S06]  /*04b0*/  DMUL R8, R6, UR6 ;  /* 0x0000000606087c28 */ /* 0x000fcc0008000000 */
[----:B------:R-:W-:-:S04]  /*04c0*/  DFMA R14, -R10, R12, 1 ;  /* 0x3ff000000a0e742b */ /* 0x000fc8000000010c */
[----:B------:R-:W-:-:S04]  /*04d0*/  FSETP.GEU.AND P1, PT, |R9|, 6.5827683646048100446e-37, PT ;  /* 0x036000000900780b */ /* 0x000fc80003f2e200 */
[----:B------:R-:W-:-:S08]  /*04e0*/  DFMA R14, R12, R14, R12 ;  /* 0x0000000e0c0e722b */ /* 0x000fd0000000000c */
[----:B------:R-:W-:-:S08]  /*04f0*/  DMUL R6, R14, R8 ;  /* 0x000000080e067228 */ /* 0x000fd00000000000 */
[----:B------:R-:W-:-:S08]  /*0500*/  DFMA R12, -R10, R6, R8 ;  /* 0x000000060a0c722b */ /* 0x000fd00000000108 */
[----:B------:R-:W-:-:S10]  /*0510*/  DFMA R6, R14, R12, R6 ;  /* 0x0000000c0e06722b */ /* 0x000fd40000000006 */
[----:B------:R-:W-:-:S05]  /*0520*/  FFMA R12, RZ, R11, R7 ;  /* 0x0000000bff0c7223 */ /* 0x000fca0000000007 */
[----:B------:R-:W-:-:S13]  /*0530*/  FSETP.GT.AND P0, PT, |R12|, 1.469367938527859385e-39, PT ;  /* 0x001000000c00780b */ /* 0x000fda0003f04200 */
[----:B------:R-:W-:Y:S05]  /*0540*/  @P0 BRA P1, `(.L_x_2) ;  /* 0x0000000000180947 */ /* 0x000fea0000800000 */
[----:B------:R-:W-:Y:S01]  /*0550*/  MOV R14, R8 ;  /* 0x00000008000e7202 */ /* 0x000fe20000000f00 */
[----:B------:R-:W-:Y:S01]  /*0560*/  IMAD.MOV.U32 R15, RZ, RZ, R9 ;  /* 0x000000ffff0f7224 */ /* 0x000fe200078e0009 */
[----:B------:R-:W-:Y:S01]  /*0570*/  MOV R28, 0x5b0 ;  /* 0x000005b0001c7802 */ /* 0x000fe20000000f00 */
[----:B------:R-:W-:Y:S02]  /*0580*/  IMAD.MOV.U32 R8, RZ, RZ, R10 ;  /* 0x000000ffff087224 */ /* 0x000fe400078e000a */
[----:B------:R-:W-:-:S07]  /*0590*/  IMAD.MOV.U32 R9, RZ, RZ, R11 ;  /* 0x000000ffff097224 */ /* 0x000fce00078e000b */
[----:B------:R-:W-:Y:S05]  /*05a0*/  CALL.REL.NOINC `($__internal_0_$__cuda_sm20_div_rn_f64_full) ;  /* 0x0000000c00687944 */ /* 0x000fea0003c00000 */
.L_x_2:
[----:B------:R-:W0:Y:S01]  /*05b0*/  LDCU UR6, c[0x3][0x10] ;  /* 0x00c00200ff0677ac */ /* 0x000e220008000800 */
[----:B------:R-:W-:Y:S01]  /*05c0*/  IMAD.MOV.U32 R5, RZ, RZ, RZ ;  /* 0x000000ffff057224 */ /* 0x000fe200078e00ff */
[----:B------:R-:W1:Y:S01]  /*05d0*/  LDCU.64 UR4, c[0x0][0x358] ;  /* 0x00006b00ff0477ac */ /* 0x000e620008000a00 */
[----:B0-----:R-:W-:-:S09]  /*05e0*/  UISETP.GE.AND UP0, UPT, UR6, 0x1, UPT ;  /* 0x000000010600788c */ /* 0x001fd2000bf06270 */
[----:B-1----:R-:W-:Y:S05]  /*05f0*/  BRA.U !UP0, `(.L_x_3) ;  /* 0x0000000d08447547 */ /* 0x002fea000b800000 */
[----:B------:R-:W0:Y:S01]  /*0600*/  LDC.64 R14, c[0x0][0x388] ;  /* 0x0000e200ff0e7b82 */ /* 0x000e220000000a00 */
[----:B------:R-:W1:Y:S07]  /*0610*/  LDCU UR6, c[0x0][0x3a4] ;  /* 0x00007480ff0677ac */ /* 0x000e6e0008000800 */
[----:B------:R-:W2:Y:S08]  /*0620*/  LDC.64 R12, c[0x0][0x390] ;  /* 0x0000e400ff0c7b82 */ /* 0x000eb00000000a00 */
[----:B------:R-:W3:Y:S01]  /*0630*/  LDC.64 R10, c[0x0][0x398] ;  /* 0x0000e600ff0a7b82 */ /* 0x000ee20000000a00 */
[----:B0-----:R-:W-:-:S07]  /*0640*/  IMAD.WIDE R14, R0, 0x8, R14 ;  /* 0x00000008000e7825 */ /* 0x001fce00078e020e */
[----:B------:R-:W0:Y:S01]  /*0650*/  LDC.64 R16, c[0x0][0x3a0] ;  /* 0x0000e800ff107b82 */ /* 0x000e220000000a00 */
[----:B------:R-:W4:Y:S01]  /*0660*/  LDG.E.64.CONSTANT R14, desc[UR4][R14.64] ;  /* 0x000000040e0e7981 */ /* 0x000f22000c1e9b00 */
[----:B--2---:R-:W-:-:S06]  /*0670*/  IMAD.WIDE R12, R0, 0x8, R12 ;  /* 0x00000008000c7825 */ /* 0x004fcc00078e020c */
[----:B------:R-:W5:Y:S01]  /*0680*/  LDG.E.64.CONSTANT R12, desc[UR4][R12.64] ;  /* 0x000000040c0c7981 */ /* 0x000f62000c1e9b00 */
[----:B---3--:R-:W-:-:S06]  /*0690*/  IMAD.WIDE R10, R0, 0x8, R10 ;  /* 0x00000008000a7825 */ /* 0x008fcc00078e020a */
[----:B------:R-:W5:Y:S01]  /*06a0*/  LDG.E.64.CONSTANT R10, desc[UR4][R10.64] ;  /* 0x000000040a0a7981 */ /* 0x000f62000c1e9b00 */
[----:B-1----:R-:W0:Y:S01]  /*06b0*/  MUFU.RCP64H R5, UR6 ;  /* 0x0000000600057d08 */ /* 0x002e220008001800 */
[----:B------:R-:W-:-:S06]  /*06c0*/  IMAD.MOV.U32 R4, RZ, RZ, 0x1 ;  /* 0x00000001ff047424 */ /* 0x000fcc00078e00ff */
[----:B0-----:R-:W-:-:S08]  /*06d0*/  DFMA R8, R4, -R16, 1 ;  /* 0x3ff000000408742b */ /* 0x001fd00000000810 */
[----:B------:R-:W-:-:S08]  /*06e0*/  DFMA R8, R8, R8, R8 ;  /* 0x000000080808722b */ /* 0x000fd00000000008 */
[----:B------:R-:W-:-:S08]  /*06f0*/  DFMA R8, R4, R8, R4 ;  /* 0x000000080408722b */ /* 0x000fd00000000004 */
[----:B------:R-:W-:-:S08]  /*0700*/  DFMA R4, R8, -R16, 1 ;  /* 0x3ff000000804742b */ /* 0x000fd00000000810 */
[----:B------:R-:W-:Y:S01]  /*0710*/  DFMA R4, R8, R4, R8 ;  /* 0x000000040804722b */ /* 0x000fe20000000008 */
[----:B------:R-:W-:Y:S07]  /*0720*/  BSSY.RECONVERGENT B0, `(.L_x_4) ;  /* 0x0000011000007945 */ /* 0x000fee0003800200 */
[----:B----4-:R-:W-:-:S08]  /*0730*/  DMUL R8, R14, R4 ;  /* 0x000000040e087228 */ /* 0x010fd00000000000 */
[----:B------:R-:W-:-:S08]  /*0740*/  DFMA R16, R8, -R16, R14 ;  /* 0x800000100810722b */ /* 0x000fd0000000000e */
[----:B------:R-:W-:Y:S01]  /*0750*/  DFMA R8, R4, R16, R8 ;  /* 0x000000100408722b */ /* 0x000fe20000000008 */
[----:B------:R-:W-:Y:S01]  /*0760*/  FSETP.GEU.AND P1, PT, |R15|, 6.5827683646048100446e-37, PT ;  /* 0x036000000f00780b */ /* 0x000fe20003f2e200 */
[----:B------:R-:W0:Y:S08]  /*0770*/  F2I.F64.CEIL R4, R6 ;  /* 0x0000000600047311 */ /* 0x000e300000309100 */
[----:B------:R-:W-:-:S05]  /*0780*/  FFMA R5, RZ, UR6, R9 ;  /* 0x00000006ff057c23 */ /* 0x000fca0008000009 */
[----:B------:R-:W-:Y:S02]  /*0790*/  FSETP.GT.AND P0, PT, |R5|, 1.469367938527859385e-39, PT ;  /* 0x001000000500780b */ /* 0x000fe40003f04200 */
[----:B0-----:R-:W-:-:S11]  /*07a0*/  VIMNMX R4, PT, PT, R4, 0x1, !PT ;  /* 0x0000000104047848 */ /* 0x001fd60007fe0100 */
[----:B------:R-:W-:Y:S05]  /*07b0*/  @P0 BRA P1, `(.L_x_5) ;  /* 0x00000000001c0947 */ /* 0x000fea0000800000 */
[----:B------:R-:W0:Y:S01]  /*07c0*/  LDCU.64 UR6, c[0x0][0x3a0] ;  /* 0x00007400ff0677ac */ /* 0x000e220008000a00 */
[----:B------:R-:W-:Y:S01]  /*07d0*/  MOV R28, 0x810 ;  /* 0x00000810001c7802 */ /* 0x000fe20000000f00 */
[----:B0-----:R-:W-:Y:S01]  /*07e0*/  IMAD.U32 R8, RZ, RZ, UR6 ;  /* 0x00000006ff087e24 */ /* 0x001fe2000f8e00ff */
[----:B------:R-:W-:-:S07]  /*07f0*/  MOV R9, UR7 ;  /* 0x0000000700097c02 */ /* 0x000fce0008000f00 */
[----:B-----5:R-:W-:Y:S05]  /*0800*/  CALL.REL.NOINC `($__internal_0_$__cuda_sm20_div_rn_f64_full) ;  /* 0x0000000800d07944 */ /* 0x020fea0003c00000 */
[----:B------:R-:W-:Y:S02]  /*0810*/  IMAD.MOV.U32 R8, RZ, RZ, R6 ;  /* 0x000000ffff087224 */ /* 0x000fe400078e0006 */
[----:B------:R-:W-:-:S07]  /*0820*/  IMAD.MOV.U32 R9, RZ, RZ, R7 ;  /* 0x000000ffff097224 */ /* 0x000fce00078e0007 */
.L_x_5:
[----:B------:R-:W-:Y:S05]  /*0830*/  BSYNC.RECONVERGENT B0 ;  /* 0x0000000000007941 */ /* 0x000fea0003800200 */
.L_x_4:
[----:B------:R-:W0:Y:S01]  /*0840*/  LDCU UR6, c[0x0][0x3ac] ;  /* 0x00007580ff0677ac */ /* 0x000e220008000800 */
[----:B------:R-:W1:Y:S01]  /*0850*/  LDC.64 R16, c[0x0][0x3a8] ;  /* 0x0000ea00ff107b82 */ /* 0x000e620000000a00 */
[----:B------:R-:W-:Y:S01]  /*0860*/  IMAD.MOV.U32 R6, RZ, RZ, 0x1 ;  /* 0x00000001ff067424 */ /* 0x000fe200078e00ff */
[----:B-----5:R-:W-:Y:S01]  /*0870*/  FSETP.GEU.AND P1, PT, |R13|, 6.5827683646048100446e-37, PT ;  /* 0x036000000d00780b */ /* 0x020fe20003f2e200 */
[----:B------:R-:W-:Y:S01]  /*0880*/  UMOV UR7, 0x3e7ad7f2 ;  /* 0x3e7ad7f200077882 */ /* 0x000fe20000000000 */
[----:B------:R-:W-:Y:S01]  /*0890*/  BSSY.RECONVERGENT B0, `(.L_x_6) ;  /* 0x0000016000007945 */ /* 0x000fe20003800200 */
[----:B0-----:R-:W1:Y:S02]  /*08a0*/  MUFU.RCP64H R7, UR6 ;  /* 0x0000000600077d08 */ /* 0x001e640008001800 */
[----:B-1----:R-:W-:-:S08]  /*08b0*/  DFMA R14, R6, -R16, 1 ;  /* 0x3ff00000060e742b */ /* 0x002fd00000000810 */
[----:B------:R-:W-:-:S08]  /*08c0*/  DFMA R14, R14, R14, R14 ;  /* 0x0000000e0e0e722b */ /* 0x000fd0000000000e */
[----:B------:R-:W-:-:S08]  /*08d0*/  DFMA R14, R6, R14, R6 ;  /* 0x0000000e060e722b */ /* 0x000fd00000000006 */
[----:B------:R-:W-:-:S08]  /*08e0*/  DFMA R6, R14, -R16, 1 ;  /* 0x3ff000000e06742b */ /* 0x000fd00000000810 */
[----:B------:R-:W-:-:S08]  /*08f0*/  DFMA R6, R14, R6, R14 ;  /* 0x000000060e06722b */ /* 0x000fd0000000000e */
[----:B------:R-:W-:-:S08]  /*0900*/  DMUL R14, R12, R6 ;  /* 0x000000060c0e7228 */ /* 0x000fd00000000000 */
[----:B------:R-:W-:-:S08]  /*0910*/  DFMA R16, R14, -R16, R12 ;  /* 0x800000100e10722b */ /* 0x000fd0000000000c */
[----:B------:R-:W-:-:S10]  /*0920*/  DFMA R6, R6, R16, R14 ;  /* 0x000000100606722b */ /* 0x000fd4000000000e */
[----:B------:R-:W-:Y:S01]  /*0930*/  FFMA R5, RZ, UR6, R7 ;  /* 0x00000006ff057c23 */ /* 0x000fe20008000007 */
[----:B------:R-:W-:Y:S02]  /*0940*/  UMOV UR6, 0x9abcaf48 ;  /* 0x9abcaf4800067882 */ /* 0x000fe40000000000 */
[----:B------:R-:W-:Y:S02]  /*0950*/  DADD R18, R8, UR6 ;  /* 0x0000000608127e29 */ /* 0x000fe40008000000 */
[----:B------:R-:W-:-:S13]  /*0960*/  FSETP.GT.AND P0, PT, |R5|, 1.469367938527859385e-39, PT ;  /* 0x001000000500780b */ /* 0x000fda0003f04200 */
[----:B------:R-:W-:Y:S05]  /*0970*/  @P0 BRA P1, `(.L_x_7) ;  /* 0x00000000001c0947 */ /* 0x000fea0000800000 */
[----:B------:R-:W0:Y:S01]  /*0980*/  LDCU.64 UR6, c[0x0][0x3a8] ;  /* 0x00007500ff0677ac */ /* 0x000e220008000a00 */
[----:B------:R-:W-:Y:S01]  /*0990*/  IMAD.MOV.U32 R14, RZ, RZ, R12 ;  /* 0x000000ffff0e7224 */ /* 0x000fe200078e000c */
[----:B------:R-:W-:Y:S01]  /*09a0*/  MOV R28, 0x9f0 ;  /* 0x000009f0001c7802 */ /* 0x000fe20000000f00 */
[----:B------:R-:W-:Y:S01]  /*09b0*/  IMAD.MOV.U32 R15, RZ, RZ, R13 ;  /* 0x000000ffff0f7224 */ /* 0x000fe200078e000d */
[----:B0-----:R-:W-:Y:S01]  /*09c0*/  MOV R8, UR6 ;  /* 0x0000000600087c02 */ /* 0x001fe20008000f00 */
[----:B------:R-:W-:-:S07]  /*09d0*/  IMAD.U32 R9, RZ, RZ, UR7 ;  /* 0x00000007ff097e24 */ /* 0x000fce000f8e00ff */
[----:B------:R-:W-:Y:S05]  /*09e0*/  CALL.REL.NOINC `($__internal_0_$__cuda_sm20_div_rn_f64_full) ;  /* 0x0000000800587944 */ /* 0x000fea0003c00000 */
.L_x_7:
[----:B------:R-:W-:Y:S05]  /*09f0*/  BSYNC.RECONVERGENT B0 ;  /* 0x0000000000007941 */ /* 0x000fea0003800200 */
.L_x_6:
[----:B------:R-:W0:Y:S01]  /*0a00*/  LDCU UR6, c[0x0][0x3b4] ;  /* 0x00007680ff0677ac */ /* 0x000e220008000800 */
[----:B------:R-:W1:Y:S01]  /*0a10*/  LDC.64 R14, c[0x0][0x3b0] ;  /* 0x0000ec00ff0e7b82 */ /* 0x000e620000000a00 */
[----:B------:R-:W-:Y:S01]  /*0a20*/  IMAD.MOV.U32 R8, RZ, RZ, 0x1 ;  /* 0x00000001ff087424 */ /* 0x000fe200078e00ff */
[----:B------:R-:W-:Y:S01]  /*0a30*/  FSETP.GEU.AND P1, PT, |R11|, 6.5827683646048100446e-37, PT ;  /* 0x036000000b00780b */ /* 0x000fe20003f2e200 */
        /* <DEDUP_REMOVED lines=19> */
[----:B------:R-:W-:Y:S02]  /*0b70*/  IMAD.MOV.U32 R15, RZ, RZ, R11 ;  /* 0x000000ffff0f7224 */ /* 0x000fe400078e000b */
[----:B0-----:R-:W-:Y:S01]  /*0b80*/  IMAD.U32 R8, RZ, RZ, UR6 ;  /* 0x00000006ff087e24 */ /* 0x001fe2000f8e00ff */
[----:B------:R-:W-:-:S07]  /*0b90*/  MOV R9, UR7 ;  /* 0x0000000700097c02 */ /* 0x000fce0008000f00 */
[----:B------:R-:W-:Y:S05]  /*0ba0*/  CALL.REL.NOINC `($__internal_0_$__cuda_sm20_div_rn_f64_full) ;  /* 0x0000000400e87944 */ /* 0x000fea0003c00000 */
[----:B------:R-:W-:Y:S02]  /*0bb0*/  IMAD.MOV.U32 R8, RZ, RZ, R6 ;  /* 0x000000ffff087224 */ /* 0x000fe400078e0006 */
[----:B------:R-:W-:-:S07]  /*0bc0*/  IMAD.MOV.U32 R9, RZ, RZ, R7 ;  /* 0x000000ffff097224 */ /* 0x000fce00078e0007 */
.L_x_9:
[----:B------:R-:W-:Y:S05]  /*0bd0*/  BSYNC.RECONVERGENT B0 ;  /* 0x0000000000007941 */ /* 0x000fea0003800200 */
.L_x_8:
[----:B------:R-:W-:Y:S01]  /*0be0*/  UMOV UR6, 0x9abcaf48 ;  /* 0x9abcaf4800067882 */ /* 0x000fe20000000000 */
[----:B------:R-:W-:Y:S01]  /*0bf0*/  UMOV UR7, 0x3e7ad7f2 ;  /* 0x3e7ad7f200077882 */ /* 0x000fe20000000000 */
[----:B------:R-:W0:Y:S01]  /*0c00*/  FRND.F64.FLOOR R10, R12 ;  /* 0x0000000c000a7313 */ /* 0x000e220000305800 */
[----:B------:R-:W-:Y:S01]  /*0c10*/  DADD R8, R8, UR6 ;  /* 0x0000000608087e29 */ /* 0x000fe20008000000 */
[----:B------:R-:W-:Y:S01]  /*0c20*/  BSSY.RECONVERGENT B0, `(.L_x_3) ;  /* 0x000006e000007945 */ /* 0x000fe20003800200 */
[----:B------:R-:W-:-:S05]  /*0c30*/  IMAD.MOV.U32 R5, RZ, RZ, RZ ;  /* 0x000000ffff057224 */ /* 0x000fca00078e00ff */
[----:B------:R-:W1:Y:S01]  /*0c40*/  FRND.F64.FLOOR R14, R18 ;  /* 0x00000012000e7313 */ /* 0x000e620000305800 */
[----:B0-----:R-:W-:-:S07]  /*0c50*/  DADD R10, R12, -R10 ;  /* 0x000000000c0a7229 */ /* 0x001fce000000080a */
[----:B------:R-:W0:Y:S01]  /*0c60*/  FRND.F64.FLOOR R6, R8 ;  /* 0x0000000800067313 */ /* 0x000e220000305800 */
[----:B-1----:R-:W-:Y:S02]  /*0c70*/  DADD R14, R18, -R14 ;  /* 0x00000000120e7229 */ /* 0x002fe4000000080e */
[----:B------:R-:W-:Y:S02]  /*0c80*/  DADD R16, R10, -UR6 ;  /* 0x800000060a107e29 */ /* 0x000fe40008000000 */
[----:B0-----:R-:W-:-:S04]  /*0c90*/  DADD R6, R8, -R6 ;  /* 0x0000000008067229 */ /* 0x001fc80000000806 */
[----:B------:R-:W-:-:S04]  /*0ca0*/  DADD R14, R14, -UR6 ;  /* 0x800000060e0e7e29 */ /* 0x000fc80008000000 */
[----:B------:R-:W-:Y:S01]  /*0cb0*/  DADD R12, R6, -UR6 ;  /* 0x80000006060c7e29 */ /* 0x000fe20008000000 */
[----:B------:R-:W-:-:S10]  /*0cc0*/  IMAD.MOV R7, RZ, RZ, -R2 ;  /* 0x000000ffff077224 */ /* 0x000fd400078e0a02 */
.L_x_21:
[----:B------:R-:W0:Y:S01]  /*0cd0*/  LDCU UR6, c[0x3][0x10] ;  /* 0x00c00200ff0677ac */ /* 0x000e220008000800 */
[----:B------:R-:W-:Y:S01]  /*0ce0*/  BSSY.RECONVERGENT B1, `(.L_x_10) ;  /* 0x000005d000017945 */ /* 0x000fe20003800200 */
[----:B0-----:R-:W-:-:S05]  /*0cf0*/  IMAD.U32 R18, RZ, RZ, UR6 ;  /* 0x00000006ff127e24 */ /* 0x001fca000f8e00ff */
[----:B------:R-:W-:-:S13]  /*0d00*/  ISETP.GE.AND P0, PT, R5, R18, PT ;  /* 0x000000120500720c */ /* 0x000fda0003f06270 */
[----:B------:R-:W-:Y:S05]  /*0d10*/  @P0 BRA `(.L_x_11) ;  /* 0x0000000400640947 */ /* 0x000fea0003800000 */
[----:B------:R-:W-:-:S07]  /*0d20*/  IADD3 R6, PT, PT, -R3, RZ, RZ ;  /* 0x000000ff03067210 */ /* 0x000fce0007ffe1ff */
.L_x_20:
[----:B------:R-:W0:Y:S01]  /*0d30*/  LDCU UR6, c[0x3][0x10] ;  /* 0x00c00200ff0677ac */ /* 0x000e220008000800 */
[----:B------:R-:W-:Y:S01]  /*0d40*/  BSSY.RECONVERGENT B2, `(.L_x_12) ;  /* 0x0000052000027945 */ /* 0x000fe20003800200 */
[----:B0-----:R-:W-:-:S05]  /*0d50*/  IMAD.U32 R18, RZ, RZ, UR6 ;  /* 0x00000006ff127e24 */ /* 0x001fca000f8e00ff */
[----:B------:R-:W-:-:S13]  /*0d60*/  ISETP.GE.AND P0, PT, R5, R18, PT ;  /* 0x000000120500720c */ /* 0x000fda0003f06270 */
[----:B------:R-:W-:Y:S05]  /*0d70*/  @P0 BRA `(.L_x_13) ;  /* 0x0000000400380947 */ /* 0x000fea0003800000 */
[----:B------:R-:W-:-:S07]  /*0d80*/  IMAD.MOV R9, RZ, RZ, -R4 ;  /* 0x000000ffff097224 */ /* 0x000fce00078e0a04 */
.L_x_19:
[----:B------:R-:W0:Y:S01]  /*0d90*/  LDCU UR6, c[0x3][0x10] ;  /* 0x00c00200ff0677ac */ /* 0x000e220008000800 */
[----:B------:R-:W1:Y:S01]  /*0da0*/  LDC R8, c[0x0][0x380] ;  /* 0x0000e000ff087b82 */ /* 0x000e620000000800 */
[----:B------:R-:W-:Y:S01]  /*0db0*/  BSSY.RECONVERGENT B3, `(.L_x_14) ;  /* 0x0000046000037945 */ /* 0x000fe20003800200 */
[----:B0-----:R-:W-:-:S05]  /*0dc0*/  IMAD.U32 R18, RZ, RZ, UR6 ;  /* 0x00000006ff127e24 */ /* 0x001fca000f8e00ff */
[----:B------:R-:W-:-:S04]  /*0dd0*/  ISETP.GE.AND P0, PT, R5, R18, PT ;  /* 0x000000120500720c */ /* 0x000fc80003f06270 */
[----:B-1----:R-:W-:-:S13]  /*0de0*/  ISETP.LT.OR P0, PT, R8, 0x1, P0 ;  /* 0x000000010800780c */ /* 0x002fda0000701670 */
[----:B------:R-:W-:Y:S05]  /*0df0*/  @P0 BRA `(.L_x_15) ;  /* 0x0000000400040947 */ /* 0x000fea0003800000 */
[----:B------:R-:W0:Y:S01]  /*0e00*/  LDCU.64 UR6, c[0x0][0x388] ;  /* 0x00007100ff0677ac */ /* 0x000e220008000a00 */
[----:B------:R1:W2:Y:S01]  /*0e10*/  I2F.F64 R10, R9 ;  /* 0x00000009000a7312 */ /* 0x0002a20000201c00 */
[----:B------:R-:W-:Y:S01]  /*0e20*/  IMAD.MOV R32, RZ, RZ, -R0 ;  /* 0x000000ffff207224 */ /* 0x000fe200078e0a00 */
[----:B------:R-:W3:Y:S01]  /*0e30*/  LDCU.64 UR8, c[0x0][0x390] ;  /* 0x00007200ff0877ac */ /* 0x000ee20008000a00 */
[----:B------:R-:W-:Y:S01]  /*0e40*/  IMAD.MOV.U32 R34, RZ, RZ, 0x1 ;  /* 0x00000001ff227424 */ /* 0x000fe200078e00ff */
[----:B------:R-:W4:Y:S01]  /*0e50*/  LDCU.64 UR10, c[0x0][0x398] ;  /* 0x00007300ff0a77ac */ /* 0x000f220008000a00 */
[----:B0-----:R-:W-:Y:S02]  /*0e60*/  IMAD.U32 R8, RZ, RZ, UR6 ;  /* 0x00000006ff087e24 */ /* 0x001fe4000f8e00ff */
[----:B------:R-:W-:Y:S01]  /*0e70*/  IMAD.U32 R29, RZ, RZ, UR7 ;  /* 0x00000007ff1d7e24 */ /* 0x000fe2000f8e00ff */
[----:B---3--:R-:W-:Y:S01]  /*0e80*/  MOV R28, UR8 ;  /* 0x00000008001c7c02 */ /* 0x008fe20008000f00 */
[----:B------:R-:W-:-:S02]  /*0e90*/  IMAD.U32 R31, RZ, RZ, UR9 ;  /* 0x00000009ff1f7e24 */ /* 0x000fc4000f8e00ff */
[----:B----4-:R-:W-:Y:S02]  /*0ea0*/  IMAD.U32 R30, RZ, RZ, UR10 ;  /* 0x0000000aff1e7e24 */ /* 0x010fe4000f8e00ff */
[----:B-12---:R-:W-:-:S07]  /*0eb0*/  IMAD.U32 R33, RZ, RZ, UR11 ;  /* 0x0000000bff217e24 */ /* 0x006fce000f8e00ff */
.L_x_18:
[----:B------:R-:W-:Y:S01]  /*0ec0*/  LOP3.LUT R19, R9, R6, R7, 0xfe, !PT ;  /* 0x0000000609137212 */ /* 0x000fe200078efe07 */
[----:B------:R-:W-:Y:S03]  /*0ed0*/  BSSY.RECONVERGENT B4, `(.L_x_16) ;  /* 0x0000025000047945 */ /* 0x000fe60003800200 */
[----:B------:R-:W-:-:S13]  /*0ee0*/  LOP3.LUT P0, RZ, R19, R32, RZ, 0xfc, !PT ;  /* 0x0000002013ff7212 */ /* 0x000fda000780fcff */
[----:B------:R-:W-:Y:S05]  /*0ef0*/  @!P0 BRA `(.L_x_17) ;  /* 0x0000000000888947 */ /* 0x000fea0003800000 */
[----:B------:R-:W-:Y:S01]  /*0f00*/  MOV R36, R28 ;  /* 0x0000001c00247202 */ /* 0x000fe20000000f00 */
[----:B------:R-:W-:Y:S01]  /*0f10*/  IMAD.MOV.U32 R37, RZ, RZ, R31 ;  /* 0x000000ffff257224 */ /* 0x000fe200078e001f */
[----:B------:R-:W0:Y:S04]  /*0f20*/  LDCU.128 UR8, c[0x0][0x3a0] ;  /* 0x00007400ff0877ac */ /* 0x000e280008000c00 */
[----:B------:R1:W0:Y:S01]  /*0f30*/  LDG.E.64.CONSTANT R18, desc[UR4][R36.64] ;  /* 0x0000000424127981 */ /* 0x000222000c1e9b00 */
[----:B------:R-:W-:Y:S02]  /*0f40*/  IMAD.MOV.U32 R22, RZ, RZ, R30 ;  /* 0x000000ffff167224 */ /* 0x000fe400078e001e */
[----:B------:R-:W-:Y:S01]  /*0f50*/  IMAD.MOV.U32 R23, RZ, RZ, R33 ;  /* 0x000000ffff177224 */ /* 0x000fe200078e0021 */
[----:B------:R-:W0:Y:S01]  /*0f60*/  I2F.F64 R24, R6 ;  /* 0x0000000600187312 */ /* 0x000e220000201c00 */
[----:B------:R-:W2:Y:S04]  /*0f70*/  LDCU.64 UR6, c[0x0][0x3b0] ;  /* 0x00007600ff0677ac */ /* 0x000ea80008000a00 */
[----:B------:R-:W2:Y:S01]  /*0f80*/  LDG.E.64.CONSTANT R22, desc[UR4][R22.64] ;  /* 0x0000000416167981 */ /* 0x000ea2000c1e9b00 */
[----:B-1----:R-:W-:-:S02]  /*0f90*/  IMAD.MOV.U32 R36, RZ, RZ, R8 ;  /* 0x000000ffff247224 */ /* 0x002fc400078e0008 */
[----:B------:R-:W-:-:S05]  /*0fa0*/  IMAD.MOV.U32 R37, RZ, RZ, R29 ;  /* 0x000000ffff257224 */ /* 0x000fca00078e001d */
[----:B------:R-:W3:Y:S01]  /*0fb0*/  LDG.E.64.CONSTANT R20, desc[UR4][R36.64] ;  /* 0x0000000424147981 */ /* 0x000ee2000c1e9b00 */
[----:B------:R-:W3:Y:S01]  /*0fc0*/  I2F.F64 R26, R7 ;  /* 0x00000007001a7312 */ /* 0x000ee20000201c00 */
[----:B0-----:R-:W-:-:S08]  /*0fd0*/  DFMA R18, R24, UR10, R18 ;  /* 0x0000000a18127c2b */ /* 0x001fd00008000012 */
[----:B------:R-:W-:Y:S02]  /*0fe0*/  DFMA R18, -R16, UR10, R18 ;  /* 0x0000000a10127c2b */ /* 0x000fe40008000112 */
[----:B---3--:R-:W-:Y:S02]  /*0ff0*/  DFMA R20, R26, UR8, R20 ;  /* 0x000000081a147c2b */ /* 0x008fe40008000014 */
[----:B--2---:R-:W-:-:S04]  /*1000*/  DFMA R24, R10, UR6, R22 ;  /* 0x000000060a187c2b */ /* 0x004fc80008000016 */
[----:B------:R-:W-:Y:S02]  /*1010*/  DMUL R18, R18, R18 ;  /* 0x0000001212127228 */ /* 0x000fe40000000000 */
[----:B------:R-:W-:Y:S01]  /*1020*/  DFMA R20, -R14, UR8, R20 ;  /* 0x000000080e147c2b */ /* 0x000fe20008000114 */
[----:B------:R-:W0:Y:S01]  /*1030*/  LDCU.64 UR8, c[0x3][0x8] ;  /* 0x00c00100ff0877ac */ /* 0x000e220008000a00 */
[----:B------:R-:W-:-:S06]  /*1040*/  DFMA R24, -R12, UR6, R24 ;  /* 0x000000060c187c2b */ /* 0x000fcc0008000118 */
[----:B------:R-:W-:Y:S01]  /*1050*/  DFMA R18, R20, R20, R18 ;  /* 0x000000141412722b */ /* 0x000fe20000000012 */
[----:B------:R-:W-:Y:S01]  /*1060*/  UMOV UR6, 0xe2308c3a ;  /* 0xe2308c3a00067882 */ /* 0x000fe20000000000 */
[----:B------:R-:W-:-:S06]  /*1070*/  UMOV UR7, 0x3e45798e ;  /* 0x3e45798e00077882 */ /* 0x000fcc0000000000 */
[----:B------:R-:W-:-:S08]  /*1080*/  DFMA R18, R24, R24, R18 ;  /* 0x000000181812722b */ /* 0x000fd00000000012 */
[----:B------:R-:W-:-:S06]  /*1090*/  DSETP.GT.AND P0, PT, R18, UR6, PT ;  /* 0x0000000612007e2a */ /* 0x000fcc000bf04000 */
[----:B0-----:R-:W-:-:S14]  /*10a0*/  DSETP.GEU.OR P0, PT, R18, UR8, !P0 ;  /* 0x0000000812007e2a */ /* 0x001fdc000c70e400 */
[----:B------:R-:W0:Y:S08]  /*10b0*/  @!P0 LDC R21, c[0x0][0x380] ;  /* 0x0000e000ff158b82 */ /* 0x000e300000000800 */
[----:B------:R-:W1:Y:S01]  /*10c0*/  @!P0 LDC.64 R18, c[0x0][0x3c0] ;  /* 0x0000f000ff128b82 */ /* 0x000e620000000a00 */
[----:B------:R-:W-:Y:S01]  /*10d0*/  @!P0 IADD3 R23, PT, PT, R34, -0x1, RZ ;  /* 0xffffffff22178810 */ /* 0x000fe20007ffe0ff */
[----:B0-----:R-:W-:-:S04]  /*10e0*/  @!P0 IMAD R21, R5, R21, R0 ;  /* 0x0000001505158224 */ /* 0x001fc800078e0200 */
[----:B-1----:R-:W-:-:S05]  /*10f0*/  @!P0 IMAD.WIDE R18, R21, 0x4, R18 ;  /* 0x0000000415128825 */ /* 0x002fca00078e0212 */
[----:B------:R0:W-:Y:S01]  /*1100*/  @!P0 STG.E desc[UR4][R18.64], R23 ;  /* 0x0000001712008986 */ /* 0x0001e2000c101904 */
[----:B------:R-:W-:-:S07]  /*1110*/  @!P0 VIADD R5, R5, 0x1 ;  /* 0x0000000105058836 */ /* 0x000fce0000000000 */
.L_x_17:
[----:B------:R-:W-:Y:S05]  /*1120*/  BSYNC.RECONVERGENT B4 ;  /* 0x0000000000047941 */ /* 0x000fea0003800200 */
.L_x_16:
[----:B------:R-:W0:Y:S01]  /*1130*/  LDCU UR7, c[0x3][0x10] ;  /* 0x00c00200ff0777ac */ /* 0x000e220008000800 */
[----:B------:R-:W-:Y:S01]  /*1140*/  IADD3 R30, P1, PT, R30, 0x8, RZ ;  /* 0x000000081e1e7810 */ /* 0x000fe20007f3e0ff */
[----:B------:R-:W-:Y:S01]  /*1150*/  VIADD R32, R32, 0x1 ;  /* 0x0000000120207836 */ /* 0x000fe20000000000 */
[----:B------:R-:W-:Y:S01]  /*1160*/  IADD3 R28, P2, PT, R28, 0x8, RZ ;  /* 0x000000081c1c7810 */ /* 0x000fe20007f5e0ff */
[----:B------:R-:W1:Y:S01]  /*1170*/  LDCU UR6, c[0x0][0x380] ;  /* 0x00007000ff0677ac */ /* 0x000e620008000800 */
[----:B------:R-:W-:Y:S01]  /*1180*/  IADD3 R8, P3, PT, R8, 0x8, RZ ;  /* 0x0000000808087810 */ /* 0x000fe20007f7e0ff */
[----:B------:R-:W-:Y:S02]  /*1190*/  IMAD.X R33, RZ, RZ, R33, P1 ;  /* 0x000000ffff217224 */ /* 0x000fe400008e0621 */
[----:B------:R-:W-:Y:S01]  /*11a0*/  IMAD.X R31, RZ, RZ, R31, P2 ;  /* 0x000000ffff1f7224 */ /* 0x000fe200010e061f */
[----:B------:R-:W-:Y:S01]  /*11b0*/  IADD3.X R29, PT, PT, RZ, R29, RZ, P3, !PT ;  /* 0x0000001dff1d7210 */ /* 0x000fe20001ffe4ff */
[----:B0-----:R-:W-:Y:S01]  /*11c0*/  IMAD.U32 R18, RZ, RZ, UR7 ;  /* 0x00000007ff127e24 */ /* 0x001fe2000f8e00ff */
[C---:B-1----:R-:W-:Y:S01]  /*11d0*/  ISETP.LT.AND P4, PT, R34.reuse, UR6, PT ;  /* 0x0000000622007c0c */ /* 0x042fe2000bf81270 */
[----:B------:R-:W-:-:S03]  /*11e0*/  VIADD R34, R34, 0x1 ;  /* 0x0000000122227836 */ /* 0x000fc60000000000 */
[----:B------:R-:W-:-:S13]  /*11f0*/  ISETP.GE.AND P0, PT, R5, R18, PT ;  /* 0x000000120500720c */ /* 0x000fda0003f06270 */
[----:B------:R-:W-:Y:S05]  /*1200*/  @!P0 BRA P4, `(.L_x_18) ;  /* 0xfffffffc002c8947 */ /* 0x000fea000203ffff */
.L_x_15:
[----:B------:R-:W-:Y:S05]  /*1210*/  BSYNC.RECONVERGENT B3 ;  /* 0x0000000000037941 */ /* 0x000fea0003800200 */
.L_x_14:
[----:B------:R-:W-:Y:S02]  /*1220*/  ISETP.GE.AND P0, PT, R5, R18, PT ;  /* 0x000000120500720c */ /* 0x000fe40003f06270 */
[C---:B------:R-:W-:Y:S01]  /*1230*/  ISETP.LT.AND P1, PT, R9.reuse, R4, PT ;  /* 0x000000040900720c */ /* 0x040fe20003f21270 */
[----:B------:R-:W-:-:S12]  /*1240*/  VIADD R9, R9, 0x1 ;  /* 0x0000000109097836 */ /* 0x000fd80000000000 */
[----:B------:R-:W-:Y:S05]  /*1250*/  @!P0 BRA P1, `(.L_x_19) ;  /* 0xfffffff800cc8947 */ /* 0x000fea000083ffff */
.L_x_13:
[----:B------:R-:W-:Y:S05]  /*1260*/  BSYNC.RECONVERGENT B2 ;  /* 0x0000000000027941 */ /* 0x000fea0003800200 */
.L_x_12:
[----:B------:R-:W-:Y:S02]  /*1270*/  ISETP.GE.AND P0, PT, R5, R18, PT ;  /* 0x000000120500720c */ /* 0x000fe40003f06270 */
[C---:B------:R-:W-:Y:S01]  /*1280*/  ISETP.LT.AND P1, PT, R6.reuse, R3, PT ;  /* 0x000000030600720c */ /* 0x040fe20003f21270 */
[----:B------:R-:W-:-:S12]  /*1290*/  VIADD R6, R6, 0x1 ;  /* 0x0000000106067836 */ /* 0x000fd80000000000 */
[----:B------:R-:W-:Y:S05]  /*12a0*/  @!P0 BRA P1, `(.L_x_20) ;  /* 0xfffffff800a08947 */ /* 0x000fea000083ffff */
.L_x_11:
[----:B------:R-:W-:Y:S05]  /*12b0*/  BSYNC.RECONVERGENT B1 ;  /* 0x0000000000017941 */ /* 0x000fea0003800200 */
.L_x_10:
[----:B------:R-:W-:Y:S02]  /*12c0*/  ISETP.GE.AND P0, PT, R5, R18, PT ;  /* 0x000000120500720c */ /* 0x000fe40003f06270 */
[C---:B------:R-:W-:Y:S01]  /*12d0*/  ISETP.LT.AND P1, PT, R7.reuse, R2, PT ;  /* 0x000000020700720c */ /* 0x040fe20003f21270 */
[----:B------:R-:W-:-:S12]  /*12e0*/  VIADD R7, R7, 0x1 ;  /* 0x0000000107077836 */ /* 0x000fd80000000000 */
[----:B------:R-:W-:Y:S05]  /*12f0*/  @!P0 BRA P1, `(.L_x_21) ;  /* 0xfffffff800748947 */ /* 0x000fea000083ffff */
[----:B------:R-:W-:Y:S05]  /*1300*/  BSYNC.RECONVERGENT B0 ;  /* 0x0000000000007941 */ /* 0x000fea0003800200 */
.L_x_3:
[----:B------:R-:W0:Y:S02]  /*1310*/  LDC.64 R2, c[0x0][0x3b8] ;  /* 0x0000ee00ff027b82 */ /* 0x000e240000000a00 */
[----:B0-----:R-:W-:-:S05]  /*1320*/  IMAD.WIDE R2, R0, 0x4, R2 ;  /* 0x0000000400027825 */ /* 0x001fca00078e0202 */
[----:B------:R-:W-:Y:S01]  /*1330*/  STG.E desc[UR4][R2.64], R5 ;  /* 0x0000000502007986 */ /* 0x000fe2000c101904 */
[----:B------:R-:W-:Y:S05]  /*1340*/  EXIT ;  /* 0x000000000000794d */ /* 0x000fea0003800000 */
        .weak           $__internal_0_$__cuda_sm20_div_rn_f64_full
        .type           $__internal_0_$__cuda_sm20_div_rn_f64_full,@function
        .size           $__internal_0_$__cuda_sm20_div_rn_f64_full,(.L_x_28 - $__internal_0_$__cuda_sm20_div_rn_f64_full)
$__internal_0_$__cuda_sm20_div_rn_f64_full:
[C---:B------:R-:W-:Y:S01]  /*1350*/  FSETP.GEU.AND P0, PT, |R9|.reuse, 1.469367938527859385e-39, PT ;  /* 0x001000000900780b */ /* 0x040fe20003f0e200 */
[----:B------:R-:W-:Y:S01]  /*1360*/  BSSY.RECONVERGENT B1, `(.L_x_22) ;  /* 0x0000056000017945 */ /* 0x000fe20003800200 */
[----:B------:R-:W-:Y:S02]  /*1370*/  LOP3.LUT R6, R9, 0x800fffff, RZ, 0xc0, !PT ;  /* 0x800fffff09067812 */ /* 0x000fe400078ec0ff */
[C---:B------:R-:W-:Y:S02]  /*1380*/  FSETP.GEU.AND P2, PT, |R15|.reuse, 1.469367938527859385e-39, PT ;  /* 0x001000000f00780b */ /* 0x040fe40003f4e200 */
[----:B------:R-:W-:Y:S01]  /*1390*/  LOP3.LUT R7, R6, 0x3ff00000, RZ, 0xfc, !PT ;  /* 0x3ff0000006077812 */ /* 0x000fe200078efcff */
[----:B------:R-:W-:Y:S01]  /*13a0*/  IMAD.MOV.U32 R6, RZ, RZ, R8 ;  /* 0x000000ffff067224 */ /* 0x000fe200078e0008 */
[----:B------:R-:W-:Y:S02]  /*13b0*/  MOV R20, 0x1 ;  /* 0x0000000100147802 */ /* 0x000fe40000000f00 */
[----:B------:R-:W-:-:S02]  /*13c0*/  LOP3.LUT R26, R15, 0x7ff00000, RZ, 0xc0, !PT ;  /* 0x7ff000000f1a7812 */ /* 0x000fc400078ec0ff */
[C---:B------:R-:W-:Y:S01]  /*13d0*/  LOP3.LUT R27, R9.reuse, 0x7ff00000, RZ, 0xc0, !PT ;  /* 0x7ff00000091b7812 */ /* 0x040fe200078ec0ff */
[----:B------:R-:W-:Y:S02]  /*13e0*/  @!P0 DMUL R6, R8, 8.98846567431157953865e+307 ;  /* 0x7fe0000008068828 */ /* 0x000fe40000000000 */
[----:B------:R-:W-:Y:S01]  /*13f0*/  IMAD.MOV.U32 R29, RZ, RZ, R26 ;  /* 0x000000ffff1d7224 */ /* 0x000fe200078e001a */
[C---:B------:R-:W-:Y:S02]  /*1400*/  ISETP.GE.U32.AND P1, PT, R26.reuse, R27, PT ;  /* 0x0000001b1a00720c */ /* 0x040fe40003f26070 */
[----:B------:R-:W-:Y:S01]  /*1410*/  @!P2 LOP3.LUT R5, R9, 0x7ff00000, RZ, 0xc0, !PT ;  /* 0x7ff000000905a812 */ /* 0x000fe200078ec0ff */
[----:B------:R-:W0:Y:S03]  /*1420*/  MUFU.RCP64H R21, R7 ;  /* 0x0000000700157308 */ /* 0x000e260000001800 */
[----:B------:R-:W-:Y:S01]  /*1430*/  @!P2 ISETP.GE.U32.AND P3, PT, R26, R5, PT ;  /* 0x000000051a00a20c */ /* 0x000fe20003f66070 */
[----:B------:R-:W-:Y:S01]  /*1440*/  IMAD.MOV.U32 R5, RZ, RZ, 0x1ca00000 ;  /* 0x1ca00000ff057424 */ /* 0x000fe200078e00ff */
[----:B------:R-:W-:-:S04]  /*1450*/  @!P0 LOP3.LUT R27, R7, 0x7ff00000, RZ, 0xc0, !PT ;  /* 0x7ff00000071b8812 */ /* 0x000fc800078ec0ff */
[----:B------:R-:W-:Y:S02]  /*1460*/  @!P2 SEL R23, R5, 0x63400000, !P3 ;  /* 0x634000000517a807 */ /* 0x000fe40005800000 */
[----:B------:R-:W-:Y:S02]  /*1470*/  IADD3 R31, PT, PT, R27, -0x1, RZ ;  /* 0xffffffff1b1f7810 */ /* 0x000fe40007ffe0ff */
[----:B------:R-:W-:Y:S01]  /*1480*/  @!P2 LOP3.LUT R24, R23, 0x80000000, R15, 0xf8, !PT ;  /* 0x800000001718a812 */ /* 0x000fe200078ef80f */
[----:B0-----:R-:W-:-:S03]  /*1490*/  DFMA R16, R20, -R6, 1 ;  /* 0x3ff000001410742b */ /* 0x001fc60000000806 */
[----:B------:R-:W-:Y:S01]  /*14a0*/  @!P2 LOP3.LUT R25, R24, 0x100000, RZ, 0xfc, !PT ;  /* 0x001000001819a812 */ /* 0x000fe200078efcff */
[----:B------:R-:W-:-:S04]  /*14b0*/  @!P2 IMAD.MOV.U32 R24, RZ, RZ, RZ ;  /* 0x000000ffff18a224 */ /* 0x000fc800078e00ff */
[----:B------:R-:W-:-:S08]  /*14c0*/  DFMA R16, R16, R16, R16 ;  /* 0x000000101010722b */ /* 0x000fd00000000010 */
[----:B------:R-:W-:Y:S01]  /*14d0*/  DFMA R20, R20, R16, R20 ;  /* 0x000000101414722b */ /* 0x000fe20000000014 */
[----:B------:R-:W-:Y:S01]  /*14e0*/  SEL R17, R5, 0x63400000, !P1 ;  /* 0x6340000005117807 */ /* 0x000fe20004800000 */
[----:B------:R-:W-:-:S03]  /*14f0*/  IMAD.MOV.U32 R16, RZ, RZ, R14 ;  /* 0x000000ffff107224 */ /* 0x000fc600078e000e */
[----:B------:R-:W-:-:S03]  /*1500*/  LOP3.LUT R17, R17, 0x800fffff, R15, 0xf8, !PT ;  /* 0x800fffff11117812 */ /* 0x000fc600078ef80f */
[----:B------:R-:W-:-:S03]  /*1510*/  DFMA R22, R20, -R6, 1 ;  /* 0x3ff000001416742b */ /* 0x000fc60000000806 */
[----:B------:R-:W-:-:S05]  /*1520*/  @!P2 DFMA R16, R16, 2, -R24 ;  /* 0x400000001010a82b */ /* 0x000fca0000000818 */
[----:B------:R-:W-:-:S05]  /*1530*/  DFMA R22, R20, R22, R20 ;  /* 0x000000161416722b */ /* 0x000fca0000000014 */
[----:B------:R-:W-:-:S03]  /*1540*/  @!P2 LOP3.LUT R29, R17, 0x7ff00000, RZ, 0xc0, !PT ;  /* 0x7ff00000111da812 */ /* 0x000fc600078ec0ff */
[----:B------:R-:W-:Y:S02]  /*1550*/  DMUL R20, R22, R16 ;  /* 0x0000001016147228 */ /* 0x000fe40000000000 */
[----:B------:R-:W-:-:S05]  /*1560*/  VIADD R30, R29, 0xffffffff ;  /* 0xffffffff1d1e7836 */ /* 0x000fca0000000000 */
[----:B------:R-:W-:Y:S01]  /*1570*/  ISETP.GT.U32.AND P0, PT, R30, 0x7feffffe, PT ;  /* 0x7feffffe1e00780c */ /* 0x000fe20003f04070 */
[----:B------:R-:W-:-:S03]  /*1580*/  DFMA R24, R20, -R6, R16 ;  /* 0x800000061418722b */ /* 0x000fc60000000010 */
[----:B------:R-:W-:-:S05]  /*1590*/  ISETP.GT.U32.OR P0, PT, R31, 0x7feffffe, P0 ;  /* 0x7feffffe1f00780c */ /* 0x000fca0000704470 */
[----:B------:R-:W-:-:S08]  /*15a0*/  DFMA R24, R22, R24, R20 ;  /* 0x000000181618722b */ /* 0x000fd00000000014 */
[----:B------:R-:W-:Y:S05]  /*15b0*/  @P0 BRA `(.L_x_23) ;  /* 0x00000000006c0947 */ /* 0x000fea0003800000 */
[----:B------:R-:W-:-:S04]  /*15c0*/  LOP3.LUT R15, R9, 0x7ff00000, RZ, 0xc0, !PT ;  /* 0x7ff00000090f7812 */ /* 0x000fc800078ec0ff */
[CC--:B------:R-:W-:Y:S02]  /*15d0*/  VIADDMNMX R14, R26.reuse, -R15.reuse, 0xb9600000, !PT ;  /* 0xb96000001a0e7446 */ /* 0x0c0fe4000780090f */
[----:B------:R-:W-:Y:S02]  /*15e0*/  ISETP.GE.U32.AND P0, PT, R26, R15, PT ;  /* 0x0000000f1a00720c */ /* 0x000fe40003f06070 */
[----:B------:R-:W-:Y:S02]  /*15f0*/  VIMNMX R14, PT, PT, R14, 0x46a00000, PT ;  /* 0x46a000000e0e7848 */ /* 0x000fe40003fe0100 */
[----:B------:R-:W-:-:S05]  /*1600*/  SEL R5, R5, 0x63400000, !P0 ;  /* 0x6340000005057807 */ /* 0x000fca0004000000 */
[----:B------:R-:W-:Y:S02]  /*1610*/  IMAD.IADD R5, R14, 0x1, -R5 ;  /* 0x000000010e057824 */ /* 0x000fe400078e0a05 */
[----:B------:R-:W-:Y:S02]  /*1620*/  IMAD.MOV.U32 R14, RZ, RZ, RZ ;  /* 0x000000ffff0e7224 */ /* 0x000fe400078e00ff */
[----:B------:R-:W-:-:S06]  /*1630*/  VIADD R15, R5, 0x7fe00000 ;  /* 0x7fe00000050f7836 */ /* 0x000fcc0000000000 */
[----:B------:R-:W-:-:S10]  /*1640*/  DMUL R20, R24, R14 ;  /* 0x0000000e18147228 */ /* 0x000fd40000000000 */
[----:B------:R-:W-:-:S13]  /*1650*/  FSETP.GTU.AND P0, PT, |R21|, 1.469367938527859385e-39, PT ;  /* 0x001000001500780b */ /* 0x000fda0003f0c200 */
[----:B------:R-:W-:Y:S05]  /*1660*/  @P0 BRA `(.L_x_24) ;  /* 0x0000000000940947 */ /* 0x000fea0003800000 */
[----:B------:R-:W-:Y:S01]  /*1670*/  DFMA R6, R24, -R6, R16 ;  /* 0x800000061806722b */ /* 0x000fe20000000010 */
[----:B------:R-:W-:-:S09]  /*1680*/  IMAD.MOV.U32 R14, RZ, RZ, RZ ;  /* 0x000000ffff0e7224 */ /* 0x000fd200078e00ff */
[C---:B------:R-:W-:Y:S02]  /*1690*/  FSETP.NEU.AND P0, PT, R7.reuse, RZ, PT ;  /* 0x000000ff0700720b */ /* 0x040fe40003f0d000 */
[----:B------:R-:W-:-:S04]  /*16a0*/  LOP3.LUT R9, R7, 0x80000000, R9, 0x48, !PT ;  /* 0x8000000007097812 */ /* 0x000fc800078e4809 */
[----:B------:R-:W-:-:S07]  /*16b0*/  LOP3.LUT R15, R9, R15, RZ, 0xfc, !PT ;  /* 0x0000000f090f7212 */ /* 0x000fce00078efcff */
[----:B------:R-:W-:Y:S05]  /*16c0*/  @!P0 BRA `(.L_x_24) ;  /* 0x00000000007c8947 */ /* 0x000fea0003800000 */
[----:B------:R-:W-:Y:S01]  /*16d0*/  IMAD.MOV R7, RZ, RZ, -R5 ;  /* 0x000000ffff077224 */ /* 0x000fe200078e0a05 */
[----:B------:R-:W-:Y:S01]  /*16e0*/  MOV R6, RZ ;  /* 0x000000ff00067202 */ /* 0x000fe20000000f00 */
[----:B------:R-:W-:Y:S01]  /*16f0*/  DMUL.RP R14, R24, R14 ;  /* 0x0000000e180e7228 */ /* 0x000fe20000008000 */
[----:B------:R-:W-:-:S04]  /*1700*/  IADD3 R5, PT, PT, -R5, -0x43300000, RZ ;  /* 0xbcd0000005057810 */ /* 0x000fc80007ffe1ff */
[----:B------:R-:W-:-:S05]  /*1710*/  DFMA R6, R20, -R6, R24 ;  /* 0x800000061406722b */ /* 0x000fca0000000018 */
[----:B------:R-:W-:-:S05]  /*1720*/  LOP3.LUT R9, R15, R9, RZ, 0x3c, !PT ;  /* 0x000000090f097212 */ /* 0x000fca00078e3cff */
[----:B------:R-:W-:-:S04]  /*1730*/  FSETP.NEU.AND P0, PT, |R7|, R5, PT ;  /* 0x000000050700720b */ /* 0x000fc80003f0d200 */
[----:B------:R-:W-:Y:S02]  /*1740*/  FSEL R20, R14, R20, !P0 ;  /* 0x000000140e147208 */ /* 0x000fe40004000000 */
[----:B------:R-:W-:Y:S01]  /*1750*/  FSEL R21, R9, R21, !P0 ;  /* 0x0000001509157208 */ /* 0x000fe20004000000 */
[----:B------:R-:W-:Y:S06]  /*1760*/  BRA `(.L_x_24) ;  /* 0x0000000000547947 */ /* 0x000fec0003800000 */
.L_x_23:
[----:B------:R-:W-:-:S14]  /*1770*/  DSETP.NAN.AND P0, PT, R14, R14, PT ;  /* 0x0000000e0e00722a */ /* 0x000fdc0003f08000 */
[----:B------:R-:W-:Y:S05]  /*1780*/  @P0 BRA `(.L_x_25) ;  /* 0x0000000000440947 */ /* 0x000fea0003800000 */
[----:B------:R-:W-:-:S14]  /*1790*/  DSETP.NAN.AND P0, PT, R8, R8, PT ;  /* 0x000000080800722a */ /* 0x000fdc0003f08000 */
[----:B------:R-:W-:Y:S05]  /*17a0*/  @P0 BRA `(.L_x_26) ;  /* 0x0000000000300947 */ /* 0x000fea0003800000 */
[----:B------:R-:W-:Y:S01]  /*17b0*/  ISETP.NE.AND P0, PT, R29, R27, PT ;  /* 0x0000001b1d00720c */ /* 0x000fe20003f05270 */
[----:B------:R-:W-:Y:S02]  /*17c0*/  IMAD.MOV.U32 R20, RZ, RZ, 0x0 ;  /* 0x00000000ff147424 */ /* 0x000fe400078e00ff */
[----:B------:R-:W-:-:S10]  /*17d0*/  IMAD.MOV.U32 R21, RZ, RZ, -0x80000 ;  /* 0xfff80000ff157424 */ /* 0x000fd400078e00ff */
[----:B------:R-:W-:Y:S05]  /*17e0*/  @!P0 BRA `(.L_x_24) ;  /* 0x0000000000348947 */ /* 0x000fea0003800000 */
[----:B------:R-:W-:Y:S02]  /*17f0*/  ISETP.NE.AND P0, PT, R29, 0x7ff00000, PT ;  /* 0x7ff000001d00780c */ /* 0x000fe40003f05270 */
[----:B------:R-:W-:Y:S02]  /*1800*/  LOP3.LUT R21, R15, 0x80000000, R9, 0x48, !PT ;  /* 0x800000000f157812 */ /* 0x000fe400078e4809 */
[----:B------:R-:W-:-:S13]  /*1810*/  ISETP.EQ.OR P0, PT, R27, RZ, !P0 ;  /* 0x000000ff1b00720c */ /* 0x000fda0004702670 */
[----:B------:R-:W-:Y:S01]  /*1820*/  @P0 LOP3.LUT R5, R21, 0x7ff00000, RZ, 0xfc, !PT ;  /* 0x7ff0000015050812 */ /* 0x000fe200078efcff */
[----:B------:R-:W-:Y:S02]  /*1830*/  @!P0 IMAD.MOV.U32 R20, RZ, RZ, RZ ;  /* 0x000000ffff148224 */ /* 0x000fe400078e00ff */
[----:B------:R-:W-:Y:S02]  /*1840*/  @P0 IMAD.MOV.U32 R20, RZ, RZ, RZ ;  /* 0x000000ffff140224 */ /* 0x000fe400078e00ff */
[----:B------:R-:W-:Y:S01]  /*1850*/  @P0 IMAD.MOV.U32 R21, RZ, RZ, R5 ;  /* 0x000000ffff150224 */ /* 0x000fe200078e0005 */
[----:B------:R-:W-:Y:S06]  /*1860*/  BRA `(.L_x_24) ;  /* 0x0000000000147947 */ /* 0x000fec0003800000 */
.L_x_26:
[----:B------:R-:W-:Y:S02]  /*1870*/  LOP3.LUT R21, R9, 0x80000, RZ, 0xfc, !PT ;  /* 0x0008000009157812 */ /* 0x000fe400078efcff */
[----:B------:R-:W-:Y:S01]  /*1880*/  MOV R20, R8 ;  /* 0x0000000800147202 */ /* 0x000fe20000000f00 */
[----:B------:R-:W-:Y:S06]  /*1890*/  BRA `(.L_x_24) ;  /* 0x0000000000087947 */ /* 0x000fec0003800000 */
.L_x_25:
[----:B------:R-:W-:Y:S01]  /*18a0*/  LOP3.LUT R21, R15, 0x80000, RZ, 0xfc, !PT ;  /* 0x000800000f157812 */ /* 0x000fe200078efcff */
[----:B------:R-:W-:-:S07]  /*18b0*/  IMAD.MOV.U32 R20, RZ, RZ, R14 ;  /* 0x000000ffff147224 */ /* 0x000fce00078e000e */
.L_x_24:
[----:B------:R-:W-:Y:S05]  /*18c0*/  BSYNC.RECONVERGENT B1 ;  /* 0x0000000000017941 */ /* 0x000fea0003800200 */
.L_x_22:
[----:B------:R-:W-:Y:S02]  /*18d0*/  IMAD.MOV.U32 R29, RZ, RZ, 0x0 ;  /* 0x00000000ff1d7424 */ /* 0x000fe400078e00ff */
[----:B------:R-:W-:Y:S02]  /*18e0*/  IMAD.MOV.U32 R6, RZ, RZ, R20 ;  /* 0x000000ffff067224 */ /* 0x000fe400078e0014 */
[----:B------:R-:W-:Y:S01]  /*18f0*/  IMAD.MOV.U32 R7, RZ, RZ, R21 ;  /* 0x000000ffff077224 */ /* 0x000fe200078e0015 */
[----:B------:R-:W-:Y:S06]  /*1900*/  RET.REL.NODEC R28 `(_Z26find_neighbors_torch_styleiPKdS0_S0_dddPiS1_) ;  /* 0xffffffe41cbc7950 */ /* 0x000fec0003c3ffff */
.L_x_27:
[----:B------:R-:W-:-:S00]  /*1910*/  BRA `(.L_x_27) ;  /* 0xfffffffc00fc7947 */ /* 0x000fc0000383ffff */
[----:B------:R-:W-:-:S00]  /*1920*/  NOP ;  /* 0x0000000000007918 */ /* 0x000fc00000000000 */
        /* <DEDUP_REMOVED lines=13> */
.L_x_28:


//--------------------- .nv.shared.reserved.0     --------------------------
	.section	.nv.shared.reserved.0,"aw",@nobits
	.weak		__nv_reservedSMEM_offset_0_alias
	.size		__nv_reservedSMEM_offset_0_alias, 0, 64
	.other		__nv_reservedSMEM_offset_0_alias,@"STO_CUDA_RESERVED_SHARED STV_DEFAULT"
__nv_reservedSMEM_offset_0_alias:
	.zero		0
	.zero		64


//--------------------- .nv.constant0._Z26find_neighbors_torch_styleiPKdS0_S0_dddPiS1_ --------------------------
	.section	.nv.constant0._Z26find_neighbors_torch_styleiPKdS0_S0_dddPiS1_,"a",@progbits
	.sectionflags	@""
	.align	4
.nv.constant0._Z26find_neighbors_torch_styleiPKdS0_S0_dddPiS1_:
	.zero		968


//--------------------- SYMBOLS --------------------------

	.type		.nv.reservedSmem.offset0,@object
	.size		.nv.reservedSmem.offset0,0x4
